// auto-generated by cutlass_sweep.sparse_gemm — config: {"arch": "sm_90", "cluster_m": 1, "cluster_n": 1, "dtype": "int8", "tile_k": 64, "tile_m": 64, "tile_n": 256}
#include "cutlass/cutlass.h"
#include "cutlass/gemm/collective/collective_builder.hpp"
#include "cutlass/gemm/device/gemm_universal_adapter.h"
#include "cutlass/gemm/kernel/gemm_universal.hpp"
#include "cutlass/epilogue/collective/collective_builder.hpp"

using Elem = int8_t;
using Acc  = int32_t;
using TileShape    = cute::Shape<cute::_64, cute::_256, cute::_64>;
using ClusterShape = cute::Shape<cute::_1, cute::_1, cute::_1>;

using CollectiveEpilogue = typename cutlass::epilogue::collective::CollectiveBuilder<
    cutlass::arch::Sm90, cutlass::arch::OpClassSparseTensorOp,
    TileShape, ClusterShape,
    cutlass::epilogue::collective::EpilogueTileAuto,
    Acc, Acc,
    Acc, cutlass::layout::ColumnMajor, 128 / cutlass::sizeof_bits<Acc>::value,
    Acc, cutlass::layout::ColumnMajor, 128 / cutlass::sizeof_bits<Acc>::value,
    cutlass::epilogue::collective::EpilogueScheduleAuto
  >::CollectiveOp;

using CollectiveMainloop = typename cutlass::gemm::collective::CollectiveBuilder<
    cutlass::arch::Sm90, cutlass::arch::OpClassSparseTensorOp,
    Elem, cutlass::layout::RowMajor, 128 / cutlass::sizeof_bits<Elem>::value,
    Elem, cutlass::layout::ColumnMajor, 128 / cutlass::sizeof_bits<Elem>::value,
    Acc,
    TileShape, ClusterShape,
    cutlass::gemm::collective::StageCountAutoCarveout<static_cast<int>(sizeof(typename CollectiveEpilogue::SharedStorage))>,
    cutlass::gemm::collective::KernelScheduleAuto
  >::CollectiveOp;

using GemmKernel = cutlass::gemm::kernel::GemmUniversal<
    cute::Shape<int,int,int,int>,
    CollectiveMainloop,
    CollectiveEpilogue
>;
using Gemm = cutlass::gemm::device::GemmUniversalAdapter<GemmKernel>;

auto* _anchor = &cutlass::device_kernel<GemmKernel>;


// ===== COMPILED SASS (sm_90a) =====

	.target	sm_90a

	.elftype	@"ET_EXEC"


//--------------------- .note.nv.tkinfo           --------------------------
	.section	.note.nv.tkinfo,"",@"SHT_NOTE"
	.sectionflags	@"SHF_NOTE_NV_TKINFO"
	.tkinfo
        /*0018*/ 	.word	0x00000002
        /*0030*/ 	.string	""
        /*0030*/ 	.string	"ptxas"
        /*0030*/ 	.string	"Cuda compilation tools, release 13.0, V13.0.88"
        /*0030*/ 	.string	"Build cuda_13.0.r13.0/compiler.36424714_0"
        /*0030*/ 	.string	"-arch sm_90a -m 64 "



//--------------------- .note.nv.cuinfo           --------------------------
	.section	.note.nv.cuinfo,"",@"SHT_NOTE"
	.sectionflags	@"SHF_NOTE_NV_CUINFO"
        /*0018*/ 	.short	0x0002
        /*001a*/ 	.short	0x005a
        /*001c*/ 	.short	0x0082
	.zero		2


//--------------------- .nv.info                  --------------------------
	.section	.nv.info,"",@"SHT_CUDA_INFO"
	.align	4


	//----- nvinfo : EIATTR_REGCOUNT
	.align		4
        /*0000*/ 	.byte	0x04, 0x2f
        /*0002*/ 	.short	(.L_12 - .L_11)
	.align		4
.L_11:
        /*0004*/ 	.word	index@(_ZN7cutlass13device_kernelINS_4gemm6kernel13GemmUniversalIN4cute5tupleIJiiiiEEENS1_10collective13CollectiveMmaINS1_40MainloopSm90TmaGmmaWarpSpecializedSparseILi12ENS5_IJNS4_1CILi1EEESB_SB_EEENS1_32KernelTmaWarpSpecializedPingpongEEENS5_IJNSA_ILi64EEENSA_ILi256EEESF_EEEaNS5_IJNS4_6LayoutINS5_IJiNS5_IJNSA_ILi2EEEiEEEiEEENS5_IJlNS5_IJSB_SJ_EEElEEEEENSI_INS5_IJNS5_IJSF_iEEESP_iEEENS5_IJNS5_IJSF_NSA_ILi4096EEEEEENS5_IJSB_lEEElEEEEEEEEaNS5_IJlSB_lEEENS4_8TiledMMAINS4_8MMA_AtomIJNS4_4SM904GMMA6SPARSE28GMMA_64x256x64_S32S8S8_SS_TNILNS11_9SparseSelE0EEEEEENSI_ISC_NS5_IJNSA_ILi0EEES17_S17_EEEEENS5_IJNS4_10UnderscoreES1A_S1A_EEEEENS4_13SM90_TMA_LOADENS4_14ComposedLayoutINS4_7SwizzleILi1ELi4ELi3EEENS4_25smem_sparse_ptr_flag_bitsILi2ELi8EEENSI_INS5_IJNS5_IJSB_NSA_ILi8EEEEEENS5_IJSJ_NSA_ILi32EEEEEEEEENS5_IJNS5_IJS17_SF_EEESM_EEEEEEEvNS4_8identityES1D_NS1E_INS1F_ILi2ELi4ELi3EEENS4_18smem_ptr_flag_bitsILi8EEENSI_INS5_IJS1J_SF_EEENS5_IJSF_SB_EEEEEEEvS1S_EENS_8epilogue10collective6detail29Sm90TmaWarpSpecializedAdapterINS22_15DefaultEpilogueIiNS5_IJSB_llEEES26_NS21_6thread17LinearCombinationIiLi1EiiLNS27_9ScaleType4KindE0ELNS_15FloatRoundStyleE2EiEENS1_15EpilogueDefaultEEEEEvvEEEEvNT_6ParamsE)
        /*0008*/ 	.word	0x000000a8


	//----- nvinfo : EIATTR_FRAME_SIZE
	.align		4
.L_12:
        /*000c*/ 	.byte	0x04, 0x11
        /*000e*/ 	.short	(.L_14 - .L_13)
	.align		4
.L_13:
        /*0010*/ 	.word	index@(_ZN7cutlass13device_kernelINS_4gemm6kernel13GemmUniversalIN4cute5tupleIJiiiiEEENS1_10collective13CollectiveMmaINS1_40MainloopSm90TmaGmmaWarpSpecializedSparseILi12ENS5_IJNS4_1CILi1EEESB_SB_EEENS1_32KernelTmaWarpSpecializedPingpongEEENS5_IJNSA_ILi64EEENSA_ILi256EEESF_EEEaNS5_IJNS4_6LayoutINS5_IJiNS5_IJNSA_ILi2EEEiEEEiEEENS5_IJlNS5_IJSB_SJ_EEElEEEEENSI_INS5_IJNS5_IJSF_iEEESP_iEEENS5_IJNS5_IJSF_NSA_ILi4096EEEEEENS5_IJSB_lEEElEEEEEEEEaNS5_IJlSB_lEEENS4_8TiledMMAINS4_8MMA_AtomIJNS4_4SM904GMMA6SPARSE28GMMA_64x256x64_S32S8S8_SS_TNILNS11_9SparseSelE0EEEEEENSI_ISC_NS5_IJNSA_ILi0EEES17_S17_EEEEENS5_IJNS4_10UnderscoreES1A_S1A_EEEEENS4_13SM90_TMA_LOADENS4_14ComposedLayoutINS4_7SwizzleILi1ELi4ELi3EEENS4_25smem_sparse_ptr_flag_bitsILi2ELi8EEENSI_INS5_IJNS5_IJSB_NSA_ILi8EEEEEENS5_IJSJ_NSA_ILi32EEEEEEEEENS5_IJNS5_IJS17_SF_EEESM_EEEEEEEvNS4_8identityES1D_NS1E_INS1F_ILi2ELi4ELi3EEENS4_18smem_ptr_flag_bitsILi8EEENSI_INS5_IJS1J_SF_EEENS5_IJSF_SB_EEEEEEEvS1S_EENS_8epilogue10collective6detail29Sm90TmaWarpSpecializedAdapterINS22_15DefaultEpilogueIiNS5_IJSB_llEEES26_NS21_6thread17LinearCombinationIiLi1EiiLNS27_9ScaleType4KindE0ELNS_15FloatRoundStyleE2EiEENS1_15EpilogueDefaultEEEEEvvEEEEvNT_6ParamsE)
        /*0014*/ 	.word	0x00000000


	//----- nvinfo : EIATTR_MIN_STACK_SIZE
	.align		4
.L_14:
        /*0018*/ 	.byte	0x04, 0x12
        /*001a*/ 	.short	(.L_16 - .L_15)
	.align		4
.L_15:
        /*001c*/ 	.word	index@(_ZN7cutlass13device_kernelINS_4gemm6kernel13GemmUniversalIN4cute5tupleIJiiiiEEENS1_10collective13CollectiveMmaINS1_40MainloopSm90TmaGmmaWarpSpecializedSparseILi12ENS5_IJNS4_1CILi1EEESB_SB_EEENS1_32KernelTmaWarpSpecializedPingpongEEENS5_IJNSA_ILi64EEENSA_ILi256EEESF_EEEaNS5_IJNS4_6LayoutINS5_IJiNS5_IJNSA_ILi2EEEiEEEiEEENS5_IJlNS5_IJSB_SJ_EEElEEEEENSI_INS5_IJNS5_IJSF_iEEESP_iEEENS5_IJNS5_IJSF_NSA_ILi4096EEEEEENS5_IJSB_lEEElEEEEEEEEaNS5_IJlSB_lEEENS4_8TiledMMAINS4_8MMA_AtomIJNS4_4SM904GMMA6SPARSE28GMMA_64x256x64_S32S8S8_SS_TNILNS11_9SparseSelE0EEEEEENSI_ISC_NS5_IJNSA_ILi0EEES17_S17_EEEEENS5_IJNS4_10UnderscoreES1A_S1A_EEEEENS4_13SM90_TMA_LOADENS4_14ComposedLayoutINS4_7SwizzleILi1ELi4ELi3EEENS4_25smem_sparse_ptr_flag_bitsILi2ELi8EEENSI_INS5_IJNS5_IJSB_NSA_ILi8EEEEEENS5_IJSJ_NSA_ILi32EEEEEEEEENS5_IJNS5_IJS17_SF_EEESM_EEEEEEEvNS4_8identityES1D_NS1E_INS1F_ILi2ELi4ELi3EEENS4_18smem_ptr_flag_bitsILi8EEENSI_INS5_IJS1J_SF_EEENS5_IJSF_SB_EEEEEEEvS1S_EENS_8epilogue10collective6detail29Sm90TmaWarpSpecializedAdapterINS22_15DefaultEpilogueIiNS5_IJSB_llEEES26_NS21_6thread17LinearCombinationIiLi1EiiLNS27_9ScaleType4KindE0ELNS_15FloatRoundStyleE2EiEENS1_15EpilogueDefaultEEEEEvvEEEEvNT_6ParamsE)
        /*0020*/ 	.word	0x00000000
.L_16:


//--------------------- .nv.compat                --------------------------
	.section	.nv.compat,"",@"SHT_CUDA_COMPAT_INFO"
	.align	4
        /*0000*/ 	.byte	0x02, 0x09, 0x01, 0x00, 0x02, 0x02, 0x04, 0x00, 0x02, 0x05, 0x05, 0x00, 0x03, 0x07, 0x01, 0x01
        /*0010*/ 	.byte	0x02, 0x03, 0x01, 0x00, 0x02, 0x06, 0x01, 0x00, 0x04, 0x0b, 0x08, 0x00, 0x00, 0x00, 0x00, 0x00
        /*0020*/ 	.byte	0x00, 0x00, 0x00, 0x00


//--------------------- .nv.info._ZN7cutlass13device_kernelINS_4gemm6kernel13GemmUniversalIN4cute5tupleIJiiiiEEENS1_10collective13CollectiveMmaINS1_40MainloopSm90TmaGmmaWarpSpecializedSparseILi12ENS5_IJNS4_1CILi1EEESB_SB_EEENS1_32KernelTmaWarpSpecializedPingpongEEENS5_IJNSA_ILi64EEENSA_ILi256EEESF_EEEaNS5_IJNS4_6LayoutINS5_IJiNS5_IJNSA_ILi2EEEiEEEiEEENS5_IJlNS5_IJSB_SJ_EEElEEEEENSI_INS5_IJNS5_IJSF_iEEESP_iEEENS5_IJNS5_IJSF_NSA_ILi4096EEEEEENS5_IJSB_lEEElEEEEEEEEaNS5_IJlSB_lEEENS4_8TiledMMAINS4_8MMA_AtomIJNS4_4SM904GMMA6SPARSE28GMMA_64x256x64_S32S8S8_SS_TNILNS11_9SparseSelE0EEEEEENSI_ISC_NS5_IJNSA_ILi0EEES17_S17_EEEEENS5_IJNS4_10UnderscoreES1A_S1A_EEEEENS4_13SM90_TMA_LOADENS4_14ComposedLayoutINS4_7SwizzleILi1ELi4ELi3EEENS4_25smem_sparse_ptr_flag_bitsILi2ELi8EEENSI_INS5_IJNS5_IJSB_NSA_ILi8EEEEEENS5_IJSJ_NSA_ILi32EEEEEEEEENS5_IJNS5_IJS17_SF_EEESM_EEEEEEEvNS4_8identityES1D_NS1E_INS1F_ILi2ELi4ELi3EEENS4_18smem_ptr_flag_bitsILi8EEENSI_INS5_IJS1J_SF_EEENS5_IJSF_SB_EEEEEEEvS1S_EENS_8epilogue10collective6detail29Sm90TmaWarpSpecializedAdapterINS22_15DefaultEpilogueIiNS5_IJSB_llEEES26_NS21_6thread17LinearCombinationIiLi1EiiLNS27_9ScaleType4KindE0ELNS_15FloatRoundStyleE2EiEENS1_15EpilogueDefaultEEEEEvvEEEEvNT_6ParamsE --------------------------
	.section	.nv.info._ZN7cutlass13device_kernelINS_4gemm6kernel13GemmUniversalIN4cute5tupleIJiiiiEEENS1_10collective13CollectiveMmaINS1_40MainloopSm90TmaGmmaWarpSpecializedSparseILi12ENS5_IJNS4_1CILi1EEESB_SB_EEENS1_32KernelTmaWarpSpecializedPingpongEEENS5_IJNSA_ILi64EEENSA_ILi256EEESF_EEEaNS5_IJNS4_6LayoutINS5_IJiNS5_IJNSA_ILi2EEEiEEEiEEENS5_IJlNS5_IJSB_SJ_EEElEEEEENSI_INS5_IJNS5_IJSF_iEEESP_iEEENS5_IJNS5_IJSF_NSA_ILi4096EEEEEENS5_IJSB_lEEElEEEEEEEEaNS5_IJlSB_lEEENS4_8TiledMMAINS4_8MMA_AtomIJNS4_4SM904GMMA6SPARSE28GMMA_64x256x64_S32S8S8_SS_TNILNS11_9SparseSelE0EEEEEENSI_ISC_NS5_IJNSA_ILi0EEES17_S17_EEEEENS5_IJNS4_10UnderscoreES1A_S1A_EEEEENS4_13SM90_TMA_LOADENS4_14ComposedLayoutINS4_7SwizzleILi1ELi4ELi3EEENS4_25smem_sparse_ptr_flag_bitsILi2ELi8EEENSI_INS5_IJNS5_IJSB_NSA_ILi8EEEEEENS5_IJSJ_NSA_ILi32EEEEEEEEENS5_IJNS5_IJS17_SF_EEESM_EEEEEEEvNS4_8identityES1D_NS1E_INS1F_ILi2ELi4ELi3EEENS4_18smem_ptr_flag_bitsILi8EEENSI_INS5_IJS1J_SF_EEENS5_IJSF_SB_EEEEEEEvS1S_EENS_8epilogue10collective6detail29Sm90TmaWarpSpecializedAdapterINS22_15DefaultEpilogueIiNS5_IJSB_llEEES26_NS21_6thread17LinearCombinationIiLi1EiiLNS27_9ScaleType4KindE0ELNS_15FloatRoundStyleE2EiEENS1_15EpilogueDefaultEEEEEvvEEEEvNT_6ParamsE,"",@"SHT_CUDA_INFO"
	.sectionflags	@""
	.align	4


	//----- nvinfo : EIATTR_CUDA_API_VERSION
	.align		4
        /*0000*/ 	.byte	0x04, 0x37
        /*0002*/ 	.short	(.L_18 - .L_17)
.L_17:
        /*0004*/ 	.word	0x00000082


	//----- nvinfo : EIATTR_KPARAM_INFO
	.align		4
.L_18:
        /*0008*/ 	.byte	0x04, 0x17
        /*000a*/ 	.short	(.L_20 - .L_19)
.L_19:
        /*000c*/ 	.word	0x00000000
        /*0010*/ 	.short	0x0000
        /*0012*/ 	.short	0x0070
        /*0014*/ 	.byte	0x00, 0xf0, 0x01, 0x14


	//----- nvinfo : EIATTR_SPARSE_MMA_MASK
	.align		4
.L_20:
        /*0018*/ 	.byte	0x03, 0x50
        /*001a*/ 	.short	0x0004


	//----- nvinfo : EIATTR_MAXREG_COUNT
	.align		4
        /*001c*/ 	.byte	0x03, 0x1b
        /*001e*/ 	.short	0x00a8


	//----- nvinfo : EIATTR_NUM_BARRIERS
	.align		4
        /*0020*/ 	.byte	0x02, 0x4c
        /*0022*/ 	.byte	0x01
	.zero		1


	//----- nvinfo : EIATTR_MERCURY_ISA_VERSION
	.align		4
        /*0024*/ 	.byte	0x03, 0x5f
        /*0026*/ 	.short	0x0101


	//----- nvinfo : EIATTR_INT_WARP_WIDE_INSTR_OFFSETS
	.align		4
        /*0028*/ 	.byte	0x04, 0x31
        /*002a*/ 	.short	(.L_22 - .L_21)


	//   ....[0]....
.L_21:
        /*002c*/ 	.word	0x00000570


	//   ....[1]....
        /*0030*/ 	.word	0x00000590


	//   ....[2]....
        /*0034*/ 	.word	0x00000610


	//   ....[3]....
        /*0038*/ 	.word	0x00000620


	//   ....[4]....
        /*003c*/ 	.word	0x00000630


	//   ....[5]....
        /*0040*/ 	.word	0x00000650


	//   ....[6]....
        /*0044*/ 	.word	0x000006a0


	//   ....[7]....
        /*0048*/ 	.word	0x000006c0


	//----- nvinfo : EIATTR_COOP_GROUP_MASK_REGIDS
	.align		4
.L_22:
        /*004c*/ 	.byte	0x04, 0x29
        /*004e*/ 	.short	(.L_24 - .L_23)


	//   ....[0]....
.L_23:
        /*0050*/ 	.word	0xffffffff


	//   ....[1]....
        /*0054*/ 	.word	0xffffffff


	//   ....[2]....
        /*0058*/ 	.word	0xffffffff


	//   ....[3]....
        /*005c*/ 	.word	0xffffffff


	//   ....[4]....
        /*0060*/ 	.word	0xffffffff


	//   ....[5]....
        /*0064*/ 	.word	0xffffffff


	//----- nvinfo : EIATTR_COOP_GROUP_INSTR_OFFSETS
	.align		4
.L_24:
        /*0068*/ 	.byte	0x04, 0x28
        /*006a*/ 	.short	(.L_26 - .L_25)


	//   ....[0]....
.L_25:
        /*006c*/ 	.word	0x00000060


	//   ....[1]....
        /*0070*/ 	.word	0x00000070


	//   ....[2]....
        /*0074*/ 	.word	0x00000160


	//   ....[3]....
        /*0078*/ 	.word	0x00000420


	//   ....[4]....
        /*007c*/ 	.word	0x00000460


	//   ....[5]....
        /*0080*/ 	.word	0x000004a0


	//----- nvinfo : EIATTR_REG_RECONFIG
	.align		4
.L_26:
        /*0084*/ 	.byte	0x01, 0x54
	.zero		2


	//----- nvinfo : EIATTR_MBARRIER_INSTR_OFFSETS
	.align		4
        /*0088*/ 	.byte	0x04, 0x39
        /*008a*/ 	.short	(.L_28 - .L_27)


	//   ....[0]....
.L_27:
        /*008c*/ 	.word	0x00000280
        /*0090*/ 	.word	0x000000ff
        /*0094*/ 	.word	0x00000000
        /*0098*/ 	.short	0x0100
        /*009a*/ 	.byte	0x08
	.zero		1


	//   ....[1]....
        /*009c*/ 	.word	0x00000290
        /*00a0*/ 	.word	0x000000ff
        /*00a4*/ 	.word	0x00000060
        /*00a8*/ 	.short	0x0100
        /*00aa*/ 	.byte	0x08
	.zero		1


	//   ....[2]....
        /*00ac*/ 	.word	0x000002a0
        /*00b0*/ 	.word	0x000000ff
        /*00b4*/ 	.word	0x00000008
        /*00b8*/ 	.short	0x0100
        /*00ba*/ 	.byte	0x08
	.zero		1


	//   ....[3]....
        /*00bc*/ 	.word	0x000002b0
        /*00c0*/ 	.word	0x000000ff
        /*00c4*/ 	.word	0x00000068
        /*00c8*/ 	.short	0x0100
        /*00ca*/ 	.byte	0x08
	.zero		1


	//   ....[4]....
        /*00cc*/ 	.word	0x000002c0
        /*00d0*/ 	.word	0x000000ff
        /*00d4*/ 	.word	0x00000010
        /*00d8*/ 	.short	0x0100
        /*00da*/ 	.byte	0x08
	.zero		1


	//   ....[5]....
        /*00dc*/ 	.word	0x000002d0
        /*00e0*/ 	.word	0x000000ff
        /*00e4*/ 	.word	0x00000070
        /*00e8*/ 	.short	0x0100
        /*00ea*/ 	.byte	0x08
	.zero		1


	//   ....[6]....
        /*00ec*/ 	.word	0x000002e0
        /*00f0*/ 	.word	0x000000ff
        /*00f4*/ 	.word	0x00000018
        /*00f8*/ 	.short	0x0100
        /*00fa*/ 	.byte	0x08
	.zero		1


	//   ....[7]....
        /*00fc*/ 	.word	0x000002f0
        /*0100*/ 	.word	0x000000ff
        /*0104*/ 	.word	0x00000078
        /*0108*/ 	.short	0x0100
        /*010a*/ 	.byte	0x08
	.zero		1


	//   ....[8]....
        /*010c*/ 	.word	0x00000300
        /*0110*/ 	.word	0x000000ff
        /*0114*/ 	.word	0x00000020
        /*0118*/ 	.short	0x0100
        /*011a*/ 	.byte	0x08
	.zero		1


	//   ....[9]....
        /*011c*/ 	.word	0x00000310
        /*0120*/ 	.word	0x000000ff
        /*0124*/ 	.word	0x00000080
        /*0128*/ 	.short	0x0100
        /*012a*/ 	.byte	0x08
	.zero		1


	//   ....[10]....
        /*012c*/ 	.word	0x00000320
        /*0130*/ 	.word	0x000000ff
        /*0134*/ 	.word	0x00000028
        /*0138*/ 	.short	0x0100
        /*013a*/ 	.byte	0x08
	.zero		1


	//   ....[11]....
        /*013c*/ 	.word	0x00000330
        /*0140*/ 	.word	0x000000ff
        /*0144*/ 	.word	0x00000088
        /*0148*/ 	.short	0x0100
        /*014a*/ 	.byte	0x08
	.zero		1


	//   ....[12]....
        /*014c*/ 	.word	0x00000340
        /*0150*/ 	.word	0x000000ff
        /*0154*/ 	.word	0x00000030
        /*0158*/ 	.short	0x0100
        /*015a*/ 	.byte	0x08
	.zero		1


	//   ....[13]....
        /*015c*/ 	.word	0x00000350
        /*0160*/ 	.word	0x000000ff
        /*0164*/ 	.word	0x00000090
        /*0168*/ 	.short	0x0100
        /*016a*/ 	.byte	0x08
	.zero		1


	//   ....[14]....
        /*016c*/ 	.word	0x00000360
        /*0170*/ 	.word	0x000000ff
        /*0174*/ 	.word	0x00000038
        /*0178*/ 	.short	0x0100
        /*017a*/ 	.byte	0x08
	.zero		1


	//   ....[15]....
        /*017c*/ 	.word	0x00000370
        /*0180*/ 	.word	0x000000ff
        /*0184*/ 	.word	0x00000098
        /*0188*/ 	.short	0x0100
        /*018a*/ 	.byte	0x08
	.zero		1


	//   ....[16]....
        /*018c*/ 	.word	0x00000380
        /*0190*/ 	.word	0x000000ff
        /*0194*/ 	.word	0x00000040
        /*0198*/ 	.short	0x0100
        /*019a*/ 	.byte	0x08
	.zero		1


	//   ....[17]....
        /*019c*/ 	.word	0x00000390
        /*01a0*/ 	.word	0x000000ff
        /*01a4*/ 	.word	0x000000a0
        /*01a8*/ 	.short	0x0100
        /*01aa*/ 	.byte	0x08
	.zero		1


	//   ....[18]....
        /*01ac*/ 	.word	0x000003a0
        /*01b0*/ 	.word	0x000000ff
        /*01b4*/ 	.word	0x00000048
        /*01b8*/ 	.short	0x0100
        /*01ba*/ 	.byte	0x08
	.zero		1


	//   ....[19]....
        /*01bc*/ 	.word	0x000003b0
        /*01c0*/ 	.word	0x000000ff
        /*01c4*/ 	.word	0x000000a8
        /*01c8*/ 	.short	0x0100
        /*01ca*/ 	.byte	0x08
	.zero		1


	//   ....[20]....
        /*01cc*/ 	.word	0x000003c0
        /*01d0*/ 	.word	0x000000ff
        /*01d4*/ 	.word	0x00000050
        /*01d8*/ 	.short	0x0100
        /*01da*/ 	.byte	0x08
	.zero		1


	//   ....[21]....
        /*01dc*/ 	.word	0x000003d0
        /*01e0*/ 	.word	0x000000ff
        /*01e4*/ 	.word	0x000000b0
        /*01e8*/ 	.short	0x0100
        /*01ea*/ 	.byte	0x08
	.zero		1


	//   ....[22]....
        /*01ec*/ 	.word	0x000003e0
        /*01f0*/ 	.word	0x000000ff
        /*01f4*/ 	.word	0x00000058
        /*01f8*/ 	.short	0x0100
        /*01fa*/ 	.byte	0x08
	.zero		1


	//   ....[23]....
        /*01fc*/ 	.word	0x000003f0
        /*0200*/ 	.word	0x000000ff
        /*0204*/ 	.word	0x000000b8
        /*0208*/ 	.short	0x0100
        /*020a*/ 	.byte	0x08
	.zero		1


	//   ....[24]....
        /*020c*/ 	.word	0x00000700
        /*0210*/ 	.word	0x000000ff
        /*0214*/ 	.word	0x000000f0
        /*0218*/ 	.short	0x0100
        /*021a*/ 	.byte	0x08
	.zero		1


	//   ....[25]....
        /*021c*/ 	.word	0x00000770
        /*0220*/ 	.word	0x000000ff
        /*0224*/ 	.word	0x000000f8
        /*0228*/ 	.short	0x0100
        /*022a*/ 	.byte	0x08
	.zero		1


	//   ....[26]....
        /*022c*/ 	.word	0x000007a0
        /*0230*/ 	.word	0x000000ff
        /*0234*/ 	.word	0x000000d0
        /*0238*/ 	.short	0x0100
        /*023a*/ 	.byte	0x09
	.zero		1


	//   ....[27]....
        /*023c*/ 	.word	0x000007b0
        /*0240*/ 	.word	0x000000ff
        /*0244*/ 	.word	0x000000d8
        /*0248*/ 	.short	0x0100
        /*024a*/ 	.byte	0x09
	.zero		1


	//   ....[28]....
        /*024c*/ 	.word	0x000007c0
        /*0250*/ 	.word	0x000000ff
        /*0254*/ 	.word	0x000000e0
        /*0258*/ 	.short	0x0100
        /*025a*/ 	.byte	0x09
	.zero		1


	//   ....[29]....
        /*025c*/ 	.word	0x000007d0
        /*0260*/ 	.word	0x000000ff
        /*0264*/ 	.word	0x000000e8
        /*0268*/ 	.short	0x0100
        /*026a*/ 	.byte	0x09
	.zero		1


	//   ....[30]....
        /*026c*/ 	.word	0x00001620
        /*0270*/ 	.word	0x000000ff
        /*0274*/ 	.word	0xfffffff8
        /*0278*/ 	.short	0x010a
        /*027a*/ 	.byte	0x08
	.zero		1


	//   ....[31]....
        /*027c*/ 	.word	0x00001af0
        /*0280*/ 	.word	0x000000ff
        /*0284*/ 	.word	0x00000000
        /*0288*/ 	.short	0x010a
        /*028a*/ 	.byte	0x0c
	.zero		1


	//   ....[32]....
        /*028c*/ 	.word	0x00001b50
        /*0290*/ 	.word	0x000000ff
        /*0294*/ 	.word	0x00000000
        /*0298*/ 	.short	0x010a
        /*029a*/ 	.byte	0x0c
	.zero		1


	//   ....[33]....
        /*029c*/ 	.word	0x00001cd0
        /*02a0*/ 	.word	0x000000ff
        /*02a4*/ 	.word	0x00000000
        /*02a8*/ 	.short	0x0101
        /*02aa*/ 	.byte	0x0c
	.zero		1


	//   ....[34]....
        /*02ac*/ 	.word	0x00001e50
        /*02b0*/ 	.word	0x00000013
        /*02b4*/ 	.word	0x00000000
        /*02b8*/ 	.short	0x0101
        /*02ba*/ 	.byte	0x13
	.zero		1


	//   ....[35]....
        /*02bc*/ 	.word	0x00001ea0
        /*02c0*/ 	.word	0x000000ff
        /*02c4*/ 	.word	0x00000008
        /*02c8*/ 	.short	0x010a
        /*02ca*/ 	.byte	0x08
	.zero		1


	//   ....[36]....
        /*02cc*/ 	.word	0x0000b280
        /*02d0*/ 	.word	0x00000004
        /*02d4*/ 	.word	0x00000000
        /*02d8*/ 	.short	0x0101
        /*02da*/ 	.byte	0x13
	.zero		1


	//   ....[37]....
        /*02dc*/ 	.word	0x0000bb70
        /*02e0*/ 	.word	0x00000012
        /*02e4*/ 	.word	0x00000060
        /*02e8*/ 	.short	0x010a
        /*02ea*/ 	.byte	0x3f
	.zero		1


	//   ....[38]....
        /*02ec*/ 	.word	0x0000bfb0
        /*02f0*/ 	.word	0x0000000a
        /*02f4*/ 	.word	0x000000f8
        /*02f8*/ 	.short	0x0101
        /*02fa*/ 	.byte	0x3f
	.zero		1


	//   ....[39]....
        /*02fc*/ 	.word	0x0000c710
        /*0300*/ 	.word	0x00000005
        /*0304*/ 	.word	0x00000000
        /*0308*/ 	.short	0x010a
        /*030a*/ 	.byte	0x3f
	.zero		1


	//   ....[40]....
        /*030c*/ 	.word	0x0000c790
        /*0310*/ 	.word	0x00000007
        /*0314*/ 	.word	0x00000000
        /*0318*/ 	.short	0x010a
        /*031a*/ 	.byte	0x3f
	.zero		1


	//   ....[41]....
        /*031c*/ 	.word	0x0000c820
        /*0320*/ 	.word	0x00000006
        /*0324*/ 	.word	0x00000000
        /*0328*/ 	.short	0x010a
        /*032a*/ 	.byte	0x3f
	.zero		1


	//   ....[42]....
        /*032c*/ 	.word	0x0000c8b0
        /*0330*/ 	.word	0x00000009
        /*0334*/ 	.word	0x00000000
        /*0338*/ 	.short	0x010a
        /*033a*/ 	.byte	0x3f
	.zero		1


	//   ....[43]....
        /*033c*/ 	.word	0x0000c940
        /*0340*/ 	.word	0x00000006
        /*0344*/ 	.word	0x00000000
        /*0348*/ 	.short	0x010a
        /*034a*/ 	.byte	0x3f
	.zero		1


	//   ....[44]....
        /*034c*/ 	.word	0x0000c9d0
        /*0350*/ 	.word	0x00000009
        /*0354*/ 	.word	0x00000000
        /*0358*/ 	.short	0x010a
        /*035a*/ 	.byte	0x3f
	.zero		1


	//   ....[45]....
        /*035c*/ 	.word	0x0000ca60
        /*0360*/ 	.word	0x00000006
        /*0364*/ 	.word	0x00000000
        /*0368*/ 	.short	0x010a
        /*036a*/ 	.byte	0x3f
	.zero		1


	//   ....[46]....
        /*036c*/ 	.word	0x0000caf0
        /*0370*/ 	.word	0x00000009
        /*0374*/ 	.word	0x00000000
        /*0378*/ 	.short	0x010a
        /*037a*/ 	.byte	0x3f
	.zero		1


	//   ....[47]....
        /*037c*/ 	.word	0x0000cb80
        /*0380*/ 	.word	0x00000006
        /*0384*/ 	.word	0x00000000
        /*0388*/ 	.short	0x010a
        /*038a*/ 	.byte	0x3f
	.zero		1


	//   ....[48]....
        /*038c*/ 	.word	0x0000cc10
        /*0390*/ 	.word	0x00000009
        /*0394*/ 	.word	0x00000000
        /*0398*/ 	.short	0x010a
        /*039a*/ 	.byte	0x3f
	.zero		1


	//   ....[49]....
        /*039c*/ 	.word	0x0000cca0
        /*03a0*/ 	.word	0x00000006
        /*03a4*/ 	.word	0x00000000
        /*03a8*/ 	.short	0x010a
        /*03aa*/ 	.byte	0x3f
	.zero		1


	//   ....[50]....
        /*03ac*/ 	.word	0x0000cd30
        /*03b0*/ 	.word	0x00000003
        /*03b4*/ 	.word	0x00000000
        /*03b8*/ 	.short	0x010a
        /*03ba*/ 	.byte	0x3f
	.zero		1


	//   ....[51]....
        /*03bc*/ 	.word	0x0000cda0
        /*03c0*/ 	.word	0x00000013
        /*03c4*/ 	.word	0xfffffff8
        /*03c8*/ 	.short	0x010a
        /*03ca*/ 	.byte	0x3f
	.zero		1


	//   ....[52]....
        /*03cc*/ 	.word	0x0000ce00
        /*03d0*/ 	.word	0x00000015
        /*03d4*/ 	.word	0x00000000
        /*03d8*/ 	.short	0x010a
        /*03da*/ 	.byte	0x3f
	.zero		1


	//   ....[53]....
        /*03dc*/ 	.word	0x0000ce60
        /*03e0*/ 	.word	0x00000013
        /*03e4*/ 	.word	0x00000008
        /*03e8*/ 	.short	0x010a
        /*03ea*/ 	.byte	0x3f
	.zero		1


	//   ....[54]....
        /*03ec*/ 	.word	0x0000cf30
        /*03f0*/ 	.word	0x00000012
        /*03f4*/ 	.word	0x00000060
        /*03f8*/ 	.short	0x010a
        /*03fa*/ 	.byte	0x3f
	.zero		1


	//   ....[55]....
        /*03fc*/ 	.word	0x0000d010
        /*0400*/ 	.word	0x00000005
        /*0404*/ 	.word	0x00000000
        /*0408*/ 	.short	0x010a
        /*040a*/ 	.byte	0x3f
	.zero		1


	//   ....[56]....
        /*040c*/ 	.word	0x0000d060
        /*0410*/ 	.word	0x00000007
        /*0414*/ 	.word	0x00000000
        /*0418*/ 	.short	0x010a
        /*041a*/ 	.byte	0x3f
	.zero		1


	//   ....[57]....
        /*041c*/ 	.word	0x0000d0b0
        /*0420*/ 	.word	0x00000006
        /*0424*/ 	.word	0x00000000
        /*0428*/ 	.short	0x010a
        /*042a*/ 	.byte	0x3f
	.zero		1


	//   ....[58]....
        /*042c*/ 	.word	0x0000d100
        /*0430*/ 	.word	0x00000009
        /*0434*/ 	.word	0x00000000
        /*0438*/ 	.short	0x010a
        /*043a*/ 	.byte	0x3f
	.zero		1


	//   ....[59]....
        /*043c*/ 	.word	0x0000d150
        /*0440*/ 	.word	0x00000006
        /*0444*/ 	.word	0x00000000
        /*0448*/ 	.short	0x010a
        /*044a*/ 	.byte	0x3f
	.zero		1


	//   ....[60]....
        /*044c*/ 	.word	0x0000d1a0
        /*0450*/ 	.word	0x00000009
        /*0454*/ 	.word	0x00000000
        /*0458*/ 	.short	0x010a
        /*045a*/ 	.byte	0x3f
	.zero		1


	//   ....[61]....
        /*045c*/ 	.word	0x0000d1f0
        /*0460*/ 	.word	0x00000006
        /*0464*/ 	.word	0x00000000
        /*0468*/ 	.short	0x010a
        /*046a*/ 	.byte	0x3f
	.zero		1


	//   ....[62]....
        /*046c*/ 	.word	0x0000d240
        /*0470*/ 	.word	0x00000009
        /*0474*/ 	.word	0x00000000
        /*0478*/ 	.short	0x010a
        /*047a*/ 	.byte	0x3f
	.zero		1


	//   ....[63]....
        /*047c*/ 	.word	0x0000d290
        /*0480*/ 	.word	0x00000006
        /*0484*/ 	.word	0x00000000
        /*0488*/ 	.short	0x010a
        /*048a*/ 	.byte	0x3f
	.zero		1


	//   ....[64]....
        /*048c*/ 	.word	0x0000d2e0
        /*0490*/ 	.word	0x00000009
        /*0494*/ 	.word	0x00000000
        /*0498*/ 	.short	0x010a
        /*049a*/ 	.byte	0x3f
	.zero		1


	//   ....[65]....
        /*049c*/ 	.word	0x0000d330
        /*04a0*/ 	.word	0x00000006
        /*04a4*/ 	.word	0x00000000
        /*04a8*/ 	.short	0x010a
        /*04aa*/ 	.byte	0x3f
	.zero		1


	//----- nvinfo : EIATTR_NUM_MBARRIERS
	.align		4
.L_28:
        /*04ac*/ 	.byte	0x03, 0x38
        /*04ae*/ 	.short	0x001e


	//----- nvinfo : EIATTR_EXIT_INSTR_OFFSETS
	.align		4
        /*04b0*/ 	.byte	0x04, 0x1c
        /*04b2*/ 	.short	(.L_30 - .L_29)


	//   ....[0]....
.L_29:
        /*04b4*/ 	.word	0x000012b0


	//   ....[1]....
        /*04b8*/ 	.word	0x00001310


	//   ....[2]....
        /*04bc*/ 	.word	0x0000b890


	//   ....[3]....
        /*04c0*/ 	.word	0x0000b8c0


	//   ....[4]....
        /*04c4*/ 	.word	0x0000cd80


	//----- nvinfo : EIATTR_MAX_THREADS
	.align		4
.L_30:
        /*04c8*/ 	.byte	0x04, 0x05
        /*04ca*/ 	.short	(.L_32 - .L_31)
.L_31:
        /*04cc*/ 	.word	0x00000180
        /*04d0*/ 	.word	0x00000001
        /*04d4*/ 	.word	0x00000001


	//----- nvinfo : EIATTR_CRS_STACK_SIZE
	.align		4
.L_32:
        /*04d8*/ 	.byte	0x04, 0x1e
        /*04da*/ 	.short	(.L_34 - .L_33)
.L_33:
        /*04dc*/ 	.word	0x00000000


	//----- nvinfo : EIATTR_CBANK_PARAM_SIZE
	.align		4
.L_34:
        /*04e0*/ 	.byte	0x03, 0x19
        /*04e2*/ 	.short	0x0570


	//----- nvinfo : EIATTR_PARAM_CBANK
	.align		4
        /*04e4*/ 	.byte	0x04, 0x0a
        /*04e6*/ 	.short	(.L_36 - .L_35)
	.align		4
.L_35:
        /*04e8*/ 	.word	index@(.nv.constant0._ZN7cutlass13device_kernelINS_4gemm6kernel13GemmUniversalIN4cute5tupleIJiiiiEEENS1_10collective13CollectiveMmaINS1_40MainloopSm90TmaGmmaWarpSpecializedSparseILi12ENS5_IJNS4_1CILi1EEESB_SB_EEENS1_32KernelTmaWarpSpecializedPingpongEEENS5_IJNSA_ILi64EEENSA_ILi256EEESF_EEEaNS5_IJNS4_6LayoutINS5_IJiNS5_IJNSA_ILi2EEEiEEEiEEENS5_IJlNS5_IJSB_SJ_EEElEEEEENSI_INS5_IJNS5_IJSF_iEEESP_iEEENS5_IJNS5_IJSF_NSA_ILi4096EEEEEENS5_IJSB_lEEElEEEEEEEEaNS5_IJlSB_lEEENS4_8TiledMMAINS4_8MMA_AtomIJNS4_4SM904GMMA6SPARSE28GMMA_64x256x64_S32S8S8_SS_TNILNS11_9SparseSelE0EEEEEENSI_ISC_NS5_IJNSA_ILi0EEES17_S17_EEEEENS5_IJNS4_10UnderscoreES1A_S1A_EEEEENS4_13SM90_TMA_LOADENS4_14ComposedLayoutINS4_7SwizzleILi1ELi4ELi3EEENS4_25smem_sparse_ptr_flag_bitsILi2ELi8EEENSI_INS5_IJNS5_IJSB_NSA_ILi8EEEEEENS5_IJSJ_NSA_ILi32EEEEEEEEENS5_IJNS5_IJS17_SF_EEESM_EEEEEEEvNS4_8identityES1D_NS1E_INS1F_ILi2ELi4ELi3EEENS4_18smem_ptr_flag_bitsILi8EEENSI_INS5_IJS1J_SF_EEENS5_IJSF_SB_EEEEEEEvS1S_EENS_8epilogue10collective6detail29Sm90TmaWarpSpecializedAdapterINS22_15DefaultEpilogueIiNS5_IJSB_llEEES26_NS21_6thread17LinearCombinationIiLi1EiiLNS27_9ScaleType4KindE0ELNS_15FloatRoundStyleE2EiEENS1_15EpilogueDefaultEEEEEvvEEEEvNT_6ParamsE)
        /*04ec*/ 	.short	0x0210
        /*04ee*/ 	.short	0x0570


	//----- nvinfo : EIATTR_SW_WAR
	.align		4
.L_36:
        /*04f0*/ 	.byte	0x04, 0x36
        /*04f2*/ 	.short	(.L_38 - .L_37)
.L_37:
        /*04f4*/ 	.word	0x00000008
.L_38:


//--------------------- .nv.callgraph             --------------------------
	.section	.nv.callgraph,"",@"SHT_CUDA_CALLGRAPH"
	.align	4
	.sectionentsize	8
	.align		4
        /*0000*/ 	.word	0x00000000
	.align		4
        /*0004*/ 	.word	0xffffffff
	.align		4
        /*0008*/ 	.word	0x00000000
	.align		4
        /*000c*/ 	.word	0xfffffffe
	.align		4
        /*0010*/ 	.word	0x00000000
	.align		4
        /*0014*/ 	.word	0xfffffffd
	.align		4
        /*0018*/ 	.word	0x00000000
	.align		4
        /*001c*/ 	.word	0xfffffffc


//--------------------- .nv.constant4             --------------------------
	.section	.nv.constant4,"a",@progbits
	.align	8
	.align		8
.nv.constant4:
        /*0000*/ 	.dword	_ZN39_INTERNAL_b19470ca_4_k_cu_0da9aa5f_27884cuda3std3__45__cpo5beginE
	.align		8
        /*0008*/ 	.dword	_ZN39_INTERNAL_b19470ca_4_k_cu_0da9aa5f_27884cuda3std3__45__cpo3endE
	.align		8
        /*0010*/ 	.dword	_ZN39_INTERNAL_b19470ca_4_k_cu_0da9aa5f_27884cuda3std3__45__cpo6cbeginE
	.align		8
        /*0018*/ 	.dword	_ZN39_INTERNAL_b19470ca_4_k_cu_0da9aa5f_27884cuda3std3__45__cpo4cendE
	.align		8
        /*0020*/ 	.dword	_ZN39_INTERNAL_b19470ca_4_k_cu_0da9aa5f_27884cuda3std3__441_GLOBAL__N__b19470ca_4_k_cu_0da9aa5f_27886ignoreE
	.align		8
        /*0028*/ 	.dword	_ZN39_INTERNAL_b19470ca_4_k_cu_0da9aa5f_27884cuda3std3__419piecewise_constructE
	.align		8
        /*0030*/ 	.dword	_ZN39_INTERNAL_b19470ca_4_k_cu_0da9aa5f_27884cuda3std3__48in_placeE
	.align		8
        /*0038*/ 	.dword	_ZN39_INTERNAL_b19470ca_4_k_cu_0da9aa5f_27884cuda3std6ranges3__45__cpo4swapE
	.align		8
        /*0040*/ 	.dword	_ZN39_INTERNAL_b19470ca_4_k_cu_0da9aa5f_27884cuda3std6ranges3__45__cpo9iter_moveE
	.align		8
        /*0048*/ 	.dword	_ZN39_INTERNAL_b19470ca_4_k_cu_0da9aa5f_27884cute7productE
	.align		8
        /*0050*/ 	.dword	_ZN39_INTERNAL_b19470ca_4_k_cu_0da9aa5f_27884cute1_E


//--------------------- .text._ZN7cutlass13device_kernelINS_4gemm6kernel13GemmUniversalIN4cute5tupleIJiiiiEEENS1_10collective13CollectiveMmaINS1_40MainloopSm90TmaGmmaWarpSpecializedSparseILi12ENS5_IJNS4_1CILi1EEESB_SB_EEENS1_32KernelTmaWarpSpecializedPingpongEEENS5_IJNSA_ILi64EEENSA_ILi256EEESF_EEEaNS5_IJNS4_6LayoutINS5_IJiNS5_IJNSA_ILi2EEEiEEEiEEENS5_IJlNS5_IJSB_SJ_EEElEEEEENSI_INS5_IJNS5_IJSF_iEEESP_iEEENS5_IJNS5_IJSF_NSA_ILi4096EEEEEENS5_IJSB_lEEElEEEEEEEEaNS5_IJlSB_lEEENS4_8TiledMMAINS4_8MMA_AtomIJNS4_4SM904GMMA6SPARSE28GMMA_64x256x64_S32S8S8_SS_TNILNS11_9SparseSelE0EEEEEENSI_ISC_NS5_IJNSA_ILi0EEES17_S17_EEEEENS5_IJNS4_10UnderscoreES1A_S1A_EEEEENS4_13SM90_TMA_LOADENS4_14ComposedLayoutINS4_7SwizzleILi1ELi4ELi3EEENS4_25smem_sparse_ptr_flag_bitsILi2ELi8EEENSI_INS5_IJNS5_IJSB_NSA_ILi8EEEEEENS5_IJSJ_NSA_ILi32EEEEEEEEENS5_IJNS5_IJS17_SF_EEESM_EEEEEEEvNS4_8identityES1D_NS1E_INS1F_ILi2ELi4ELi3EEENS4_18smem_ptr_flag_bitsILi8EEENSI_INS5_IJS1J_SF_EEENS5_IJSF_SB_EEEEEEEvS1S_EENS_8epilogue10collective6detail29Sm90TmaWarpSpecializedAdapterINS22_15DefaultEpilogueIiNS5_IJSB_llEEES26_NS21_6thread17LinearCombinationIiLi1EiiLNS27_9ScaleType4KindE0ELNS_15FloatRoundStyleE2EiEENS1_15EpilogueDefaultEEEEEvvEEEEvNT_6ParamsE --------------------------
	.section	.text._ZN7cutlass13device_kernelINS_4gemm6kernel13GemmUniversalIN4cute5tupleIJiiiiEEENS1_10collective13CollectiveMmaINS1_40MainloopSm90TmaGmmaWarpSpecializedSparseILi12ENS5_IJNS4_1CILi1EEESB_SB_EEENS1_32KernelTmaWarpSpecializedPingpongEEENS5_IJNSA_ILi64EEENSA_ILi256EEESF_EEEaNS5_IJNS4_6LayoutINS5_IJiNS5_IJNSA_ILi2EEEiEEEiEEENS5_IJlNS5_IJSB_SJ_EEElEEEEENSI_INS5_IJNS5_IJSF_iEEESP_iEEENS5_IJNS5_IJSF_NSA_ILi4096EEEEEENS5_IJSB_lEEElEEEEEEEEaNS5_IJlSB_lEEENS4_8TiledMMAINS4_8MMA_AtomIJNS4_4SM904GMMA6SPARSE28GMMA_64x256x64_S32S8S8_SS_TNILNS11_9SparseSelE0EEEEEENSI_ISC_NS5_IJNSA_ILi0EEES17_S17_EEEEENS5_IJNS4_10UnderscoreES1A_S1A_EEEEENS4_13SM90_TMA_LOADENS4_14ComposedLayoutINS4_7SwizzleILi1ELi4ELi3EEENS4_25smem_sparse_ptr_flag_bitsILi2ELi8EEENSI_INS5_IJNS5_IJSB_NSA_ILi8EEEEEENS5_IJSJ_NSA_ILi32EEEEEEEEENS5_IJNS5_IJS17_SF_EEESM_EEEEEEEvNS4_8identityES1D_NS1E_INS1F_ILi2ELi4ELi3EEENS4_18smem_ptr_flag_bitsILi8EEENSI_INS5_IJS1J_SF_EEENS5_IJSF_SB_EEEEEEEvS1S_EENS_8epilogue10collective6detail29Sm90TmaWarpSpecializedAdapterINS22_15DefaultEpilogueIiNS5_IJSB_llEEES26_NS21_6thread17LinearCombinationIiLi1EiiLNS27_9ScaleType4KindE0ELNS_15FloatRoundStyleE2EiEENS1_15EpilogueDefaultEEEEEvvEEEEvNT_6ParamsE,"ax",@progbits
	.align	128
.text._ZN7cutlass13device_kernelINS_4gemm6kernel13GemmUniversalIN4cute5tupleIJiiiiEEENS1_10collective13CollectiveMmaINS1_40MainloopSm90TmaGmmaWarpSpecializedSparseILi12ENS5_IJNS4_1CILi1EEESB_SB_EEENS1_32KernelTmaWarpSpecializedPingpongEEENS5_IJNSA_ILi64EEENSA_ILi256EEESF_EEEaNS5_IJNS4_6LayoutINS5_IJiNS5_IJNSA_ILi2EEEiEEEiEEENS5_IJlNS5_IJSB_SJ_EEElEEEEENSI_INS5_IJNS5_IJSF_iEEESP_iEEENS5_IJNS5_IJSF_NSA_ILi4096EEEEEENS5_IJSB_lEEElEEEEEEEEaNS5_IJlSB_lEEENS4_8TiledMMAINS4_8MMA_AtomIJNS4_4SM904GMMA6SPARSE28GMMA_64x256x64_S32S8S8_SS_TNILNS11_9SparseSelE0EEEEEENSI_ISC_NS5_IJNSA_ILi0EEES17_S17_EEEEENS5_IJNS4_10UnderscoreES1A_S1A_EEEEENS4_13SM90_TMA_LOADENS4_14ComposedLayoutINS4_7SwizzleILi1ELi4ELi3EEENS4_25smem_sparse_ptr_flag_bitsILi2ELi8EEENSI_INS5_IJNS5_IJSB_NSA_ILi8EEEEEENS5_IJSJ_NSA_ILi32EEEEEEEEENS5_IJNS5_IJS17_SF_EEESM_EEEEEEEvNS4_8identityES1D_NS1E_INS1F_ILi2ELi4ELi3EEENS4_18smem_ptr_flag_bitsILi8EEENSI_INS5_IJS1J_SF_EEENS5_IJSF_SB_EEEEEEEvS1S_EENS_8epilogue10collective6detail29Sm90TmaWarpSpecializedAdapterINS22_15DefaultEpilogueIiNS5_IJSB_llEEES26_NS21_6thread17LinearCombinationIiLi1EiiLNS27_9ScaleType4KindE0ELNS_15FloatRoundStyleE2EiEENS1_15EpilogueDefaultEEEEEvvEEEEvNT_6ParamsE:
        .type           _ZN7cutlass13device_kernelINS_4gemm6kernel13GemmUniversalIN4cute5tupleIJiiiiEEENS1_10collective13CollectiveMmaINS1_40MainloopSm90TmaGmmaWarpSpecializedSparseILi12ENS5_IJNS4_1CILi1EEESB_SB_EEENS1_32KernelTmaWarpSpecializedPingpongEEENS5_IJNSA_ILi64EEENSA_ILi256EEESF_EEEaNS5_IJNS4_6LayoutINS5_IJiNS5_IJNSA_ILi2EEEiEEEiEEENS5_IJlNS5_IJSB_SJ_EEElEEEEENSI_INS5_IJNS5_IJSF_iEEESP_iEEENS5_IJNS5_IJSF_NSA_ILi4096EEEEEENS5_IJSB_lEEElEEEEEEEEaNS5_IJlSB_lEEENS4_8TiledMMAINS4_8MMA_AtomIJNS4_4SM904GMMA6SPARSE28GMMA_64x256x64_S32S8S8_SS_TNILNS11_9SparseSelE0EEEEEENSI_ISC_NS5_IJNSA_ILi0EEES17_S17_EEEEENS5_IJNS4_10UnderscoreES1A_S1A_EEEEENS4_13SM90_TMA_LOADENS4_14ComposedLayoutINS4_7SwizzleILi1ELi4ELi3EEENS4_25smem_sparse_ptr_flag_bitsILi2ELi8EEENSI_INS5_IJNS5_IJSB_NSA_ILi8EEEEEENS5_IJSJ_NSA_ILi32EEEEEEEEENS5_IJNS5_IJS17_SF_EEESM_EEEEEEEvNS4_8identityES1D_NS1E_INS1F_ILi2ELi4ELi3EEENS4_18smem_ptr_flag_bitsILi8EEENSI_INS5_IJS1J_SF_EEENS5_IJSF_SB_EEEEEEEvS1S_EENS_8epilogue10collective6detail29Sm90TmaWarpSpecializedAdapterINS22_15DefaultEpilogueIiNS5_IJSB_llEEES26_NS21_6thread17LinearCombinationIiLi1EiiLNS27_9ScaleType4KindE0ELNS_15FloatRoundStyleE2EiEENS1_15EpilogueDefaultEEEEEvvEEEEvNT_6ParamsE,@function
        .size           _ZN7cutlass13device_kernelINS_4gemm6kernel13GemmUniversalIN4cute5tupleIJiiiiEEENS1_10collective13CollectiveMmaINS1_40MainloopSm90TmaGmmaWarpSpecializedSparseILi12ENS5_IJNS4_1CILi1EEESB_SB_EEENS1_32KernelTmaWarpSpecializedPingpongEEENS5_IJNSA_ILi64EEENSA_ILi256EEESF_EEEaNS5_IJNS4_6LayoutINS5_IJiNS5_IJNSA_ILi2EEEiEEEiEEENS5_IJlNS5_IJSB_SJ_EEElEEEEENSI_INS5_IJNS5_IJSF_iEEESP_iEEENS5_IJNS5_IJSF_NSA_ILi4096EEEEEENS5_IJSB_lEEElEEEEEEEEaNS5_IJlSB_lEEENS4_8TiledMMAINS4_8MMA_AtomIJNS4_4SM904GMMA6SPARSE28GMMA_64x256x64_S32S8S8_SS_TNILNS11_9SparseSelE0EEEEEENSI_ISC_NS5_IJNSA_ILi0EEES17_S17_EEEEENS5_IJNS4_10UnderscoreES1A_S1A_EEEEENS4_13SM90_TMA_LOADENS4_14ComposedLayoutINS4_7SwizzleILi1ELi4ELi3EEENS4_25smem_sparse_ptr_flag_bitsILi2ELi8EEENSI_INS5_IJNS5_IJSB_NSA_ILi8EEEEEENS5_IJSJ_NSA_ILi32EEEEEEEEENS5_IJNS5_IJS17_SF_EEESM_EEEEEEEvNS4_8identityES1D_NS1E_INS1F_ILi2ELi4ELi3EEENS4_18smem_ptr_flag_bitsILi8EEENSI_INS5_IJS1J_SF_EEENS5_IJSF_SB_EEEEEEEvS1S_EENS_8epilogue10collective6detail29Sm90TmaWarpSpecializedAdapterINS22_15DefaultEpilogueIiNS5_IJSB_llEEES26_NS21_6thread17LinearCombinationIiLi1EiiLNS27_9ScaleType4KindE0ELNS_15FloatRoundStyleE2EiEENS1_15EpilogueDefaultEEEEEvvEEEEvNT_6ParamsE,(.L_x_333 - _ZN7cutlass13device_kernelINS_4gemm6kernel13GemmUniversalIN4cute5tupleIJiiiiEEENS1_10collective13CollectiveMmaINS1_40MainloopSm90TmaGmmaWarpSpecializedSparseILi12ENS5_IJNS4_1CILi1EEESB_SB_EEENS1_32KernelTmaWarpSpecializedPingpongEEENS5_IJNSA_ILi64EEENSA_ILi256EEESF_EEEaNS5_IJNS4_6LayoutINS5_IJiNS5_IJNSA_ILi2EEEiEEEiEEENS5_IJlNS5_IJSB_SJ_EEElEEEEENSI_INS5_IJNS5_IJSF_iEEESP_iEEENS5_IJNS5_IJSF_NSA_ILi4096EEEEEENS5_IJSB_lEEElEEEEEEEEaNS5_IJlSB_lEEENS4_8TiledMMAINS4_8MMA_AtomIJNS4_4SM904GMMA6SPARSE28GMMA_64x256x64_S32S8S8_SS_TNILNS11_9SparseSelE0EEEEEENSI_ISC_NS5_IJNSA_ILi0EEES17_S17_EEEEENS5_IJNS4_10UnderscoreES1A_S1A_EEEEENS4_13SM90_TMA_LOADENS4_14ComposedLayoutINS4_7SwizzleILi1ELi4ELi3EEENS4_25smem_sparse_ptr_flag_bitsILi2ELi8EEENSI_INS5_IJNS5_IJSB_NSA_ILi8EEEEEENS5_IJSJ_NSA_ILi32EEEEEEEEENS5_IJNS5_IJS17_SF_EEESM_EEEEEEEvNS4_8identityES1D_NS1E_INS1F_ILi2ELi4ELi3EEENS4_18smem_ptr_flag_bitsILi8EEENSI_INS5_IJS1J_SF_EEENS5_IJSF_SB_EEEEEEEvS1S_EENS_8epilogue10collective6detail29Sm90TmaWarpSpecializedAdapterINS22_15DefaultEpilogueIiNS5_IJSB_llEEES26_NS21_6thread17LinearCombinationIiLi1EiiLNS27_9ScaleType4KindE0ELNS_15FloatRoundStyleE2EiEENS1_15EpilogueDefaultEEEEEvvEEEEvNT_6ParamsE)
        .other          _ZN7cutlass13device_kernelINS_4gemm6kernel13GemmUniversalIN4cute5tupleIJiiiiEEENS1_10collective13CollectiveMmaINS1_40MainloopSm90TmaGmmaWarpSpecializedSparseILi12ENS5_IJNS4_1CILi1EEESB_SB_EEENS1_32KernelTmaWarpSpecializedPingpongEEENS5_IJNSA_ILi64EEENSA_ILi256EEESF_EEEaNS5_IJNS4_6LayoutINS5_IJiNS5_IJNSA_ILi2EEEiEEEiEEENS5_IJlNS5_IJSB_SJ_EEElEEEEENSI_INS5_IJNS5_IJSF_iEEESP_iEEENS5_IJNS5_IJSF_NSA_ILi4096EEEEEENS5_IJSB_lEEElEEEEEEEEaNS5_IJlSB_lEEENS4_8TiledMMAINS4_8MMA_AtomIJNS4_4SM904GMMA6SPARSE28GMMA_64x256x64_S32S8S8_SS_TNILNS11_9SparseSelE0EEEEEENSI_ISC_NS5_IJNSA_ILi0EEES17_S17_EEEEENS5_IJNS4_10UnderscoreES1A_S1A_EEEEENS4_13SM90_TMA_LOADENS4_14ComposedLayoutINS4_7SwizzleILi1ELi4ELi3EEENS4_25smem_sparse_ptr_flag_bitsILi2ELi8EEENSI_INS5_IJNS5_IJSB_NSA_ILi8EEEEEENS5_IJSJ_NSA_ILi32EEEEEEEEENS5_IJNS5_IJS17_SF_EEESM_EEEEEEEvNS4_8identityES1D_NS1E_INS1F_ILi2ELi4ELi3EEENS4_18smem_ptr_flag_bitsILi8EEENSI_INS5_IJS1J_SF_EEENS5_IJSF_SB_EEEEEEEvS1S_EENS_8epilogue10collective6detail29Sm90TmaWarpSpecializedAdapterINS22_15DefaultEpilogueIiNS5_IJSB_llEEES26_NS21_6thread17LinearCombinationIiLi1EiiLNS27_9ScaleType4KindE0ELNS_15FloatRoundStyleE2EiEENS1_15EpilogueDefaultEEEEEvvEEEEvNT_6ParamsE,@"STO_CUDA_ENTRY STV_DEFAULT"
_ZN7cutlass13device_kernelINS_4gemm6kernel13GemmUniversalIN4cute5tupleIJiiiiEEENS1_10collective13CollectiveMmaINS1_40MainloopSm90TmaGmmaWarpSpecializedSparseILi12ENS5_IJNS4_1CILi1EEESB_SB_EEENS1_32KernelTmaWarpSpecializedPingpongEEENS5_IJNSA_ILi64EEENSA_ILi256EEESF_EEEaNS5_IJNS4_6LayoutINS5_IJiNS5_IJNSA_ILi2EEEiEEEiEEENS5_IJlNS5_IJSB_SJ_EEElEEEEENSI_INS5_IJNS5_IJSF_iEEESP_iEEENS5_IJNS5_IJSF_NSA_ILi4096EEEEEENS5_IJSB_lEEElEEEEEEEEaNS5_IJlSB_lEEENS4_8TiledMMAINS4_8MMA_AtomIJNS4_4SM904GMMA6SPARSE28GMMA_64x256x64_S32S8S8_SS_TNILNS11_9SparseSelE0EEEEEENSI_ISC_NS5_IJNSA_ILi0EEES17_S17_EEEEENS5_IJNS4_10UnderscoreES1A_S1A_EEEEENS4_13SM90_TMA_LOADENS4_14ComposedLayoutINS4_7SwizzleILi1ELi4ELi3EEENS4_25smem_sparse_ptr_flag_bitsILi2ELi8EEENSI_INS5_IJNS5_IJSB_NSA_ILi8EEEEEENS5_IJSJ_NSA_ILi32EEEEEEEEENS5_IJNS5_IJS17_SF_EEESM_EEEEEEEvNS4_8identityES1D_NS1E_INS1F_ILi2ELi4ELi3EEENS4_18smem_ptr_flag_bitsILi8EEENSI_INS5_IJS1J_SF_EEENS5_IJSF_SB_EEEEEEEvS1S_EENS_8epilogue10collective6detail29Sm90TmaWarpSpecializedAdapterINS22_15DefaultEpilogueIiNS5_IJSB_llEEES26_NS21_6thread17LinearCombinationIiLi1EiiLNS27_9ScaleType4KindE0ELNS_15FloatRoundStyleE2EiEENS1_15EpilogueDefaultEEEEEvvEEEEvNT_6ParamsE:
[----:B------:R-:W-:Y:S01]  /*0000*/  LDC R1, c[0x0][0x28] ;  /* 0x00000a00ff017b82 */ /* 0x000fe20000000800 */
[----:B------:R-:W0:Y:S01]  /*0010*/  S2R R13, SR_TID.X ;  /* 0x00000000000d7919 */ /* 0x000e220000002100 */
[----:B------:R-:W-:Y:S01]  /*0020*/  ELECT P0, URZ, PT ;  /* 0x00000000003f782f */ /* 0x000fe20003800000 */
[----:B------:R-:W-:Y:S01]  /*0030*/  BSSY B0, `(.L_x_0) ;  /* 0x0000012000007945 */ /* 0x000fe20003800000 */
[--C-:B0-----:R-:W-:Y:S02]  /*0040*/  SHF.R.U32.HI R0, RZ, 0x5, R13.reuse ;  /* 0x00000005ff007819 */ /* 0x101fe4000001160d */
[----:B------:R-:W-:-:S03]  /*0050*/  SHF.R.U32.HI R4, RZ, 0x7, R13 ;  /* 0x00000007ff047819 */ /* 0x000fc6000001160d */
[----:B------:R-:W0:Y:S04]  /*0060*/  SHFL.IDX PT, R2, R0, RZ, 0x1f ;  /* 0x00001fff00027589 */ /* 0x000e2800000e0000 */
[----:B------:R1:W2:Y:S01]  /*0070*/  SHFL.IDX PT, R5, R4, RZ, 0x1f ;  /* 0x00001fff04057589 */ /* 0x0002a200000e0000 */
[----:B0-----:R-:W-:-:S13]  /*0080*/  ISETP.NE.OR P0, PT, R2, RZ, !P0 ;  /* 0x000000ff0200720c */ /* 0x001fda0004705670 */
[----:B-12---:R-:W-:Y:S05]  /*0090*/  @P0 BRA `(.L_x_1) ;  /* 0x00000000002c0947 */ /* 0x006fea0003800000 */
[----:B------:R-:W-:Y:S02]  /*00a0*/  ULDC.64 UR4, c[0x0][0x198] ;  /* 0x0000660000047ab9 */ /* 0x000fe40000000a00 */
[----:B------:R-:W-:Y:S02]  /*00b0*/  UIADD3 UR6, UP0, UR4, 0xf0, URZ ;  /* 0x000000f004067890 */ /* 0x000fe4000ff1e03f */
[----:B------:R-:W-:Y:S02]  /*00c0*/  UIADD3 UR8, UP1, UR4, 0x1f0, URZ ;  /* 0x000001f004087890 */ /* 0x000fe4000ff3e03f */
[----:B------:R-:W-:Y:S02]  /*00d0*/  UIADD3 UR4, UP2, UR4, 0x2f0, URZ ;  /* 0x000002f004047890 */ /* 0x000fe4000ff5e03f */
[----:B------:R-:W-:Y:S02]  /*00e0*/  UIADD3.X UR7, URZ, UR5, URZ, UP0, !UPT ;  /* 0x000000053f077290 */ /* 0x000fe400087fe43f */
[----:B------:R-:W-:-:S02]  /*00f0*/  UIADD3.X UR9, URZ, UR5, URZ, UP1, !UPT ;  /* 0x000000053f097290 */ /* 0x000fc40008ffe43f */
[----:B------:R-:W-:-:S05]  /*0100*/  UIADD3.X UR5, URZ, UR5, URZ, UP2, !UPT ;  /* 0x000000053f057290 */ /* 0x000fca00097fe43f */
[----:B------:R0:W-:Y:S02]  /*0110*/  UTMACCTL.PF [UR6] ;  /* 0x00000000060079b9 */ /* 0x0001e40008040000 */
[----:B------:R0:W-:Y:S02]  /*0120*/  UTMACCTL.PF [UR8] ;  /* 0x00000000080079b9 */ /* 0x0001e40008040000 */
[----:B------:R0:W-:Y:S02]  /*0130*/  UTMACCTL.PF [UR4] ;  /* 0x00000000040079b9 */ /* 0x0001e40008040000 */
[----:B0-----:R-:W-:Y:S01]  /*0140*/  NOP ;  /* 0x0000000000007918 */ /* 0x001fe20000000000 */
.L_x_1:
[----:B------:R-:W-:Y:S05]  /*0150*/  BSYNC B0 ;  /* 0x0000000000007941 */ /* 0x000fea0003800000 */
.L_x_0:
[----:B------:R-:W0:Y:S02]  /*0160*/  SHFL.IDX PT, R3, R0, RZ, 0x1f ;  /* 0x00001fff00037589 */ /* 0x000e2400000e0000 */
[----:B0-----:R-:W-:-:S13]  /*0170*/  ISETP.NE.AND P0, PT, R3, RZ, PT ;  /* 0x000000ff0300720c */ /* 0x001fda0003f05270 */
[----:B------:R-:W-:Y:S05]  /*0180*/  @P0 BRA `(.L_x_2) ;  /* 0x0000000000a40947 */ /* 0x000fea0003800000 */
[----:B------:R-:W-:Y:S01]  /*0190*/  ELECT P0, URZ, PT ;  /* 0x00000000003f782f */ /* 0x000fe20003800000 */
[----:B------:R-:W-:-:S12]  /*01a0*/  BSSY B0, `(.L_x_2) ;  /* 0x0000027000007945 */ /* 0x000fd80003800000 */
[----:B------:R-:W-:Y:S05]  /*01b0*/  @!P0 BRA `(.L_x_3) ;  /* 0x0000000000948947 */ /* 0x000fea0003800000 */
[----:B------:R-:W0:Y:S01]  /*01c0*/  S2UR UR8, SR_CgaCtaId ;  /* 0x00000000000879c3 */ /* 0x000e220000008800 */
[----:B------:R-:W-:Y:S01]  /*01d0*/  UMOV UR4, 0x400 ;  /* 0x0000040000047882 */ /* 0x000fe20000000000 */
[----:B------:R-:W-:Y:S01]  /*01e0*/  UMOV UR5, 0x1 ;  /* 0x0000000100057882 */ /* 0x000fe20000000000 */
[----:B------:R-:W-:Y:S02]  /*01f0*/  UMOV UR6, 0x80 ;  /* 0x0000008000067882 */ /* 0x000fe40000000000 */
[----:B------:R-:W-:-:S04]  /*0200*/  UIADD3 UR6, -UR6, 0x100000, URZ ;  /* 0x0010000006067890 */ /* 0x000fc8000fffe13f */
[----:B------:R-:W-:Y:S02]  /*0210*/  USHF.L.U32 UR7, UR6, 0xb, URZ ;  /* 0x0000000b06077899 */ /* 0x000fe4000800063f */
[----:B------:R-:W-:Y:S02]  /*0220*/  USHF.L.U32 UR6, UR6, 0x1, URZ ;  /* 0x0000000106067899 */ /* 0x000fe4000800063f */
[----:B0-----:R-:W-:Y:S02]  /*0230*/  ULEA UR8, UR8, UR4, 0x18 ;  /* 0x0000000408087291 */ /* 0x001fe4000f8ec03f */
[----:B------:R-:W-:-:S04]  /*0240*/  UIADD3 UR4, -UR5, 0x100000, URZ ;  /* 0x0010000005047890 */ /* 0x000fc8000fffe13f */
[----:B------:R-:W-:Y:S02]  /*0250*/  USHF.L.U32 UR5, UR4, 0xb, URZ ;  /* 0x0000000b04057899 */ /* 0x000fe4000800063f */
[----:B------:R-:W-:Y:S01]  /*0260*/  USHF.L.U32 UR4, UR4, 0x1, URZ ;  /* 0x0000000104047899 */ /* 0x000fe2000800063f */
[----:B------:R-:W0:Y:S11]  /*0270*/  FENCE.VIEW.ASYNC.S ;  /* 0x00000000000073c6 */ /* 0x000e360000000000 */
[----:B0-----:R0:W1:Y:S01]  /*0280*/  SYNCS.EXCH.64 URZ, [UR8], UR4 ;  /* 0x00000004083f75b2 */ /* 0x0010620008000100 */
[----:B------:R0:W2:Y:S01]  /*0290*/  SYNCS.EXCH.64 URZ, [UR8+0x60], UR6 ;  /* 0x00006006083f75b2 */ /* 0x0000a20008000100 */
[----:B------:R0:W3:Y:S01]  /*02a0*/  SYNCS.EXCH.64 URZ, [UR8+0x8], UR4 ;  /* 0x00000804083f75b2 */ /* 0x0000e20008000100 */
[----:B------:R0:W4:Y:S01]  /*02b0*/  SYNCS.EXCH.64 URZ, [UR8+0x68], UR6 ;  /* 0x00006806083f75b2 */ /* 0x0001220008000100 */
[----:B------:R0:W0:Y:S01]  /*02c0*/  SYNCS.EXCH.64 URZ, [UR8+0x10], UR4 ;  /* 0x00001004083f75b2 */ /* 0x0000220008000100 */
        /* <DEDUP_REMOVED lines=19> */
[----:B-1----:R-:W-:Y:S01]  /*0400*/  NOP ;  /* 0x0000000000007918 */ /* 0x002fe20000000000 */
.L_x_3:
[----:B0-----:R-:W-:Y:S05]  /*0410*/  BSYNC B0 ;  /* 0x0000000000007941 */ /* 0x001fea0003800000 */
.L_x_2:
[----:B------:R-:W0:Y:S01]  /*0420*/  SHFL.IDX PT, R6, R0, RZ, 0x1f ;  /* 0x00001fff00067589 */ /* 0x000e2200000e0000 */
[----:B------:R-:W-:Y:S01]  /*0430*/  ELECT P0, URZ, PT ;  /* 0x00000000003f782f */ /* 0x000fe20003800000 */
[----:B------:R-:W-:Y:S01]  /*0440*/  NOP ;  /* 0x0000000000007918 */ /* 0x000fe20000000000 */
[----:B------:R-:W-:Y:S01]  /*0450*/  ELECT P1, URZ, PT ;  /* 0x00000000003f782f */ /* 0x000fe20003820000 */
[----:B------:R1:W5:Y:S01]  /*0460*/  SHFL.IDX PT, R3, R0, RZ, 0x1f ;  /* 0x00001fff00037589 */ /* 0x00036200000e0000 */
[----:B------:R-:W-:Y:S01]  /*0470*/  UMOV UR4, 0x20 ;  /* 0x0000002000047882 */ /* 0x000fe20000000000 */
[----:B------:R-:W-:Y:S01]  /*0480*/  UMOV UR11, 0x80 ;  /* 0x00000080000b7882 */ /* 0x000fe20000000000 */
[----:B------:R-:W-:Y:S01]  /*0490*/  NOP ;  /* 0x0000000000007918 */ /* 0x000fe20000000000 */
[----:B------:R-:W2:Y:S01]  /*04a0*/  SHFL.IDX PT, R4, R4, RZ, 0x1f ;  /* 0x00001fff04047589 */ /* 0x000ea200000e0000 */
[C---:B------:R-:W-:Y:S01]  /*04b0*/  VIADD R34, R5.reuse, 0xffffffff ;  /* 0xffffffff05227836 */ /* 0x040fe20000000000 */
[----:B------:R-:W-:Y:S01]  /*04c0*/  ULDC.64 UR16, c[0x0][0x208] ;  /* 0x0000820000107ab9 */ /* 0x000fe20000000a00 */
[----:B------:R-:W-:-:S02]  /*04d0*/  ISETP.NE.AND P2, PT, R5, RZ, PT ;  /* 0x000000ff0500720c */ /* 0x000fc40003f45270 */
[----:B-1----:R-:W-:Y:S02]  /*04e0*/  SHF.R.S32.HI R0, RZ, 0x1f, R13 ;  /* 0x0000001fff007819 */ /* 0x002fe4000001140d */
[----:B------:R-:W-:Y:S02]  /*04f0*/  ISETP.GE.U32.AND P3, PT, R34, 0x2, PT ;  /* 0x000000022200780c */ /* 0x000fe40003f66070 */
[----:B------:R-:W-:-:S04]  /*0500*/  LEA.HI R0, R0, R13, RZ, 0x7 ;  /* 0x0000000d00007211 */ /* 0x000fc800078f38ff */
[----:B------:R-:W-:Y:S02]  /*0510*/  LOP3.LUT R0, R0, 0xffffff80, RZ, 0xc0, !PT ;  /* 0xffffff8000007812 */ /* 0x000fe400078ec0ff */
[----:B0-----:R-:W-:-:S03]  /*0520*/  ISETP.NE.OR P0, PT, R6, RZ, !P0 ;  /* 0x000000ff0600720c */ /* 0x001fc60004705670 */
[----:B------:R-:W-:Y:S01]  /*0530*/  IMAD.IADD R14, R13, 0x1, -R0 ;  /* 0x000000010d0e7824 */ /* 0x000fe200078e0a00 */
[----:B-----5:R-:W-:Y:S02]  /*0540*/  ISETP.NE.OR P1, PT, R3, RZ, !P1 ;  /* 0x000000ff0300720c */ /* 0x020fe40004f25670 */
[----:B------:R-:W-:-:S04]  /*0550*/  SHF.R.S32.HI R3, RZ, 0x1f, R2 ;  /* 0x0000001fff037819 */ /* 0x000fc80000011402 */
[----:B------:R-:W-:-:S03]  /*0560*/  LEA.HI R3, R3, R2, RZ, 0x2 ;  /* 0x0000000203037211 */ /* 0x000fc600078f10ff */
[----:B------:R-:W-:Y:S01]  /*0570*/  VOTEU.ALL UP0, P0 ;  /* 0x00000000003f7886 */ /* 0x000fe20000000000 */
[----:B------:R-:W-:-:S03]  /*0580*/  LOP3.LUT R3, R3, 0xfffffffc, RZ, 0xc0, !PT ;  /* 0xfffffffc03037812 */ /* 0x000fc600078ec0ff */
[----:B------:R-:W-:Y:S01]  /*0590*/  VOTEU.ALL UP1, P1 ;  /* 0x00000000003f7886 */ /* 0x000fe20000820000 */
[----:B------:R-:W0:Y:S01]  /*05a0*/  @!UP0 S2UR UR7, SR_CgaCtaId ;  /* 0x00000000000789c3 */ /* 0x000e220000008800 */
[----:B------:R-:W-:Y:S01]  /*05b0*/  @!UP0 UMOV UR6, 0x400 ;  /* 0x0000040000068882 */ /* 0x000fe20000000000 */
[----:B------:R-:W-:-:S04]  /*05c0*/  @!UP0 UIADD3 UR4, -UR4, 0x100000, URZ ;  /* 0x0010000004048890 */ /* 0x000fc8000fffe13f */
[----:B------:R-:W-:Y:S02]  /*05d0*/  @!UP0 USHF.L.U32 UR5, UR4, 0xb, URZ ;  /* 0x0000000b04058899 */ /* 0x000fe4000800063f */
[----:B------:R-:W-:Y:S01]  /*05e0*/  @!UP0 USHF.L.U32 UR4, UR4, 0x1, URZ ;  /* 0x0000000104048899 */ /* 0x000fe2000800063f */
[----:B------:R-:W-:Y:S01]  /*05f0*/  IMAD.IADD R12, R2, 0x1, -R3 ;  /* 0x00000001020c7824 */ /* 0x000fe200078e0a03 */
[----:B------:R-:W-:Y:S01]  /*0600*/  @!UP1 UMOV UR9, 0x400 ;  /* 0x0000040000099882 */ /* 0x000fe20000000000 */
[----:B------:R-:W-:Y:S01]  /*0610*/  VOTEU.ALL UP2, P1 ;  /* 0x00000000003f7886 */ /* 0x000fe20000840000 */
[----:B------:R-:W-:Y:S01]  /*0620*/  VOTEU.ALL UP3, P1 ;  /* 0x00000000003f7886 */ /* 0x000fe20000860000 */
[----:B------:R-:W-:Y:S01]  /*0630*/  VOTEU.ALL UP4, P1 ;  /* 0x00000000003f7886 */ /* 0x000fe20000880000 */
[----:B------:R-:W1:Y:S01]  /*0640*/  @!UP1 S2UR UR10, SR_CgaCtaId ;  /* 0x00000000000a99c3 */ /* 0x000e620000008800 */
[----:B------:R-:W-:Y:S01]  /*0650*/  VOTEU.ALL UP5, P1 ;  /* 0x00000000003f7886 */ /* 0x000fe200008a0000 */
[----:B0-----:R-:W-:-:S02]  /*0660*/  @!UP0 ULEA UR8, UR7, UR6, 0x18 ;  /* 0x0000000607088291 */ /* 0x001fc4000f8ec03f */
[----:B------:R-:W-:-:S04]  /*0670*/  @!UP1 UIADD3 UR6, -UR11, 0x100000, URZ ;  /* 0x001000000b069890 */ /* 0x000fc8000fffe13f */
[----:B------:R-:W-:Y:S02]  /*0680*/  @!UP1 USHF.L.U32 UR7, UR6, 0xb, URZ ;  /* 0x0000000b06079899 */ /* 0x000fe4000800063f */
[----:B------:R-:W-:Y:S01]  /*0690*/  @!UP1 USHF.L.U32 UR6, UR6, 0x1, URZ ;  /* 0x0000000106069899 */ /* 0x000fe2000800063f */
[----:B------:R-:W-:Y:S01]  /*06a0*/  VOTEU.ALL UP0, P0 ;  /* 0x00000000003f7886 */ /* 0x000fe20000000000 */
[----:B-1----:R-:W-:Y:S01]  /*06b0*/  @!UP1 ULEA UR9, UR10, UR9, 0x18 ;  /* 0x000000090a099291 */ /* 0x002fe2000f8ec03f */
[----:B------:R-:W-:Y:S02]  /*06c0*/  VOTEU.ALL UP1, P0 ;  /* 0x00000000003f7886 */ /* 0x000fe40000020000 */
[----:B------:R-:W-:Y:S01]  /*06d0*/  ULDC.64 UR10, c[0x0][0x698] ;  /* 0x0001a600000a7ab9 */ /* 0x000fe20000000a00 */
[----:B------:R-:W-:Y:S01]  /*06e0*/  ISETP.NE.AND P0, PT, R12, 0x3, PT ;  /* 0x000000030c00780c */ /* 0x000fe20003f05270 */
[----:B------:R-:W0:Y:S02]  /*06f0*/  FENCE.VIEW.ASYNC.S ;  /* 0x00000000000073c6 */ /* 0x000e240000000000 */
[----:B0-----:R-:W3:Y:S01]  /*0700*/  @!UP0 SYNCS.EXCH.64 URZ, [UR8+0xf0], UR4 ;  /* 0x0000f004083f85b2 */ /* 0x001ee20008000100 */
[----:B------:R-:W-:-:S02]  /*0710*/  ISETP.NE.U32.AND P1, PT, RZ, UR10, PT ;  /* 0x0000000aff007c0c */ /* 0x000fc4000bf25070 */
[----:B------:R-:W-:Y:S02]  /*0720*/  ISETP.EQ.OR P0, PT, R12, RZ, !P0 ;  /* 0x000000ff0c00720c */ /* 0x000fe40004702670 */
[----:B------:R-:W-:Y:S02]  /*0730*/  ISETP.NE.AND.EX P1, PT, RZ, UR11, PT, P1 ;  /* 0x0000000bff007c0c */ /* 0x000fe4000bf25310 */
[----:B------:R-:W-:-:S04]  /*0740*/  ISETP.EQ.AND P0, PT, R5, RZ, P0 ;  /* 0x000000ff0500720c */ /* 0x000fc80000702270 */
[----:B------:R-:W-:-:S04]  /*0750*/  SEL R7, RZ, 0x1, !P0 ;  /* 0x00000001ff077807 */ /* 0x000fc80004000000 */
[----:B------:R-:W-:Y:S01]  /*0760*/  SEL R7, R7, 0x2, P3 ;  /* 0x0000000207077807 */ /* 0x000fe20001800000 */
[----:B------:R2:W3:Y:S01]  /*0770*/  @!UP1 SYNCS.EXCH.64 URZ, [UR8+0xf8], UR4 ;  /* 0x0000f804083f95b2 */ /* 0x0004e20008000100 */
[----:B------:R-:W-:Y:S01]  /*0780*/  NOP ;  /* 0x0000000000007918 */ /* 0x000fe20000000000 */
[----:B--2---:R-:W-:Y:S01]  /*0790*/  R2UR UR8, R4 ;  /* 0x00000000040872ca */ /* 0x004fe200000e0000 */
[----:B------:R0:W3:Y:S01]  /*07a0*/  @!UP2 SYNCS.EXCH.64 URZ, [UR9+0xd0], UR6 ;  /* 0x0000d006093fa5b2 */ /* 0x0000e20008000100 */
[----:B------:R0:W3:Y:S01]  /*07b0*/  @!UP3 SYNCS.EXCH.64 URZ, [UR9+0xd8], UR6 ;  /* 0x0000d806093fb5b2 */ /* 0x0000e20008000100 */
[----:B------:R0:W3:Y:S01]  /*07c0*/  @!UP4 SYNCS.EXCH.64 URZ, [UR9+0xe0], UR6 ;  /* 0x0000e006093fc5b2 */ /* 0x0000e20008000100 */
[----:B------:R0:W3:Y:S01]  /*07d0*/  @!UP5 SYNCS.EXCH.64 URZ, [UR9+0xe8], UR6 ;  /* 0x0000e806093fd5b2 */ /* 0x0000e20008000100 */
[----:B------:R-:W-:Y:S01]  /*07e0*/  NOP ;  /* 0x0000000000007918 */ /* 0x000fe20000000000 */
[----:B---34-:R-:W-:Y:S06]  /*07f0*/  BAR.SYNC.DEFER_BLOCKING 0x0 ;  /* 0x0000000000007b1d */ /* 0x018fec0000010000 */
[----:B0-----:R-:W-:Y:S05]  /*0800*/  @!P1 BRA `(.L_x_4) ;  /* 0x00000000001c9947 */ /* 0x001fea0003800000 */
[----:B------:R-:W0:Y:S02]  /*0810*/  LDC.64 R2, c[0x0][0x698] ;  /* 0x0001a600ff027b82 */ /* 0x000e240000000a00 */
[----:B0-----:R-:W2:Y:S02]  /*0820*/  LDG.E.64 R2, desc[UR16][R2.64] ;  /* 0x0000001002027981 */ /* 0x001ea4000c1e1b00 */
[----:B--2---:R-:W-:-:S04]  /*0830*/  ISETP.NE.U32.AND P0, PT, R2, RZ, PT ;  /* 0x000000ff0200720c */ /* 0x004fc80003f05070 */
[----:B------:R-:W-:-:S13]  /*0840*/  ISETP.NE.AND.EX P0, PT, R3, RZ, PT, P0 ;  /* 0x000000ff0300720c */ /* 0x000fda0003f05300 */
[----:B------:R-:W-:Y:S05]  /*0850*/  @!P0 BRA `(.L_x_4) ;  /* 0x0000000000088947 */ /* 0x000fea0003800000 */
[----:B------:R2:W5:Y:S01]  /*0860*/  LD.E R11, desc[UR16][R2.64] ;  /* 0x00000010020b7980 */ /* 0x000562000c101900 */
[----:B------:R-:W-:Y:S05]  /*0870*/  BRA `(.L_x_5) ;  /* 0x0000000000207947 */ /* 0x000fea0003800000 */
.L_x_4:
[----:B------:R-:W-:Y:S02]  /*0880*/  ULDC.64 UR4, c[0x0][0x688] ;  /* 0x0001a20000047ab9 */ /* 0x000fe40000000a00 */
[----:B------:R-:W-:-:S04]  /*0890*/  ISETP.NE.U32.AND P0, PT, RZ, UR4, PT ;  /* 0x00000004ff007c0c */ /* 0x000fc8000bf05070 */
[----:B------:R-:W-:-:S13]  /*08a0*/  ISETP.NE.AND.EX P0, PT, RZ, UR5, PT, P0 ;  /* 0x00000005ff007c0c */ /* 0x000fda000bf05300 */
[----:B------:R-:W-:Y:S05]  /*08b0*/  @!P0 BRA `(.L_x_6) ;  /* 0x00000000000c8947 */ /* 0x000fea0003800000 */
[----:B------:R-:W0:Y:S02]  /*08c0*/  LDC.64 R2, c[0x0][0x688] ;  /* 0x0001a200ff027b82 */ /* 0x000e240000000a00 */
[----:B0-----:R0:W5:Y:S01]  /*08d0*/  LDG.E R11, desc[UR16][R2.64] ;  /* 0x00000010020b7981 */ /* 0x001162000c1e1900 */
[----:B------:R-:W-:Y:S05]  /*08e0*/  BRA `(.L_x_5) ;  /* 0x0000000000047947 */ /* 0x000fea0003800000 */
.L_x_6:
[----:B------:R-:W1:Y:S02]  /*08f0*/  LDC R11, c[0x0][0x680] ;  /* 0x0001a000ff0b7b82 */ /* 0x000e640000000800 */
.L_x_5:
[----:B------:R-:W-:Y:S02]  /*0900*/  ULDC.64 UR4, c[0x0][0x6a0] ;  /* 0x0001a80000047ab9 */ /* 0x000fe40000000a00 */
[----:B------:R-:W-:-:S04]  /*0910*/  ISETP.NE.U32.AND P0, PT, RZ, UR4, PT ;  /* 0x00000004ff007c0c */ /* 0x000fc8000bf05070 */
[----:B------:R-:W-:-:S13]  /*0920*/  ISETP.NE.AND.EX P0, PT, RZ, UR5, PT, P0 ;  /* 0x00000005ff007c0c */ /* 0x000fda000bf05300 */
[----:B------:R-:W-:Y:S05]  /*0930*/  @!P0 BRA `(.L_x_7) ;  /* 0x00000000001c8947 */ /* 0x000fea0003800000 */
[----:B0-2---:R-:W0:Y:S02]  /*0940*/  LDC.64 R2, c[0x0][0x6a0] ;  /* 0x0001a800ff027b82 */ /* 0x005e240000000a00 */
[----:B0-----:R-:W2:Y:S02]  /*0950*/  LDG.E.64 R2, desc[UR16][R2.64] ;  /* 0x0000001002027981 */ /* 0x001ea4000c1e1b00 */
[----:B--2---:R-:W-:-:S04]  /*0960*/  ISETP.NE.U32.AND P0, PT, R2, RZ, PT ;  /* 0x000000ff0200720c */ /* 0x004fc80003f05070 */
[----:B------:R-:W-:-:S13]  /*0970*/  ISETP.NE.AND.EX P0, PT, R3, RZ, PT, P0 ;  /* 0x000000ff0300720c */ /* 0x000fda0003f05300 */
[----:B------:R-:W-:Y:S05]  /*0980*/  @!P0 BRA `(.L_x_7) ;  /* 0x0000000000088947 */ /* 0x000fea0003800000 */
[----:B------:R0:W5:Y:S01]  /*0990*/  LD.E R10, desc[UR16][R2.64] ;  /* 0x00000010020a7980 */ /* 0x000162000c101900 */
[----:B------:R-:W-:Y:S05]  /*09a0*/  BRA `(.L_x_8) ;  /* 0x0000000000207947 */ /* 0x000fea0003800000 */
.L_x_7:
[----:B------:R-:W-:Y:S02]  /*09b0*/  ULDC.64 UR4, c[0x0][0x690] ;  /* 0x0001a40000047ab9 */ /* 0x000fe40000000a00 */
[----:B------:R-:W-:-:S04]  /*09c0*/  ISETP.NE.U32.AND P0, PT, RZ, UR4, PT ;  /* 0x00000004ff007c0c */ /* 0x000fc8000bf05070 */
[----:B------:R-:W-:-:S13]  /*09d0*/  ISETP.NE.AND.EX P0, PT, RZ, UR5, PT, P0 ;  /* 0x00000005ff007c0c */ /* 0x000fda000bf05300 */
[----:B------:R-:W-:Y:S05]  /*09e0*/  @!P0 BRA `(.L_x_9) ;  /* 0x00000000000c8947 */ /* 0x000fea0003800000 */
[----:B0-2---:R-:W0:Y:S02]  /*09f0*/  LDC.64 R2, c[0x0][0x690] ;  /* 0x0001a400ff027b82 */ /* 0x005e240000000a00 */
[----:B0-----:R4:W5:Y:S01]  /*0a00*/  LDG.E R10, desc[UR16][R2.64] ;  /* 0x00000010020a7981 */ /* 0x001962000c1e1900 */
[----:B------:R-:W-:Y:S05]  /*0a10*/  BRA `(.L_x_8) ;  /* 0x0000000000047947 */ /* 0x000fea0003800000 */
.L_x_9:
[----:B------:R-:W3:Y:S02]  /*0a20*/  LDC R10, c[0x0][0x684] ;  /* 0x0001a100ff0a7b82 */ /* 0x000ee40000000800 */
.L_x_8:
[----:B------:R-:W1:Y:S01]  /*0a30*/  LDC R0, c[0x0][0x75c] ;  /* 0x0001d700ff007b82 */ /* 0x000e620000000800 */
[----:B------:R-:W0:Y:S01]  /*0a40*/  S2R R22, SR_CTAID.Y ;  /* 0x0000000000167919 */ /* 0x000e220000002600 */
[----:B------:R-:W-:Y:S01]  /*0a50*/  ULDC UR9, c[0x0][0x604] ;  /* 0x0001810000097ab9 */ /* 0x000fe20000000800 */
[----:B------:R-:W-:Y:S01]  /*0a60*/  ISETP.NE.AND P0, PT, R5, 0x2, PT ;  /* 0x000000020500780c */ /* 0x000fe20003f05270 */
[----:B------:R-:W-:Y:S01]  /*0a70*/  UIADD3 UR9, UR9, 0x1f, URZ ;  /* 0x0000001f09097890 */ /* 0x000fe2000fffe03f */
[----:B------:R-:W3:Y:S01]  /*0a80*/  S2R R16, SR_CTAID.X ;  /* 0x0000000000107919 */ /* 0x000ee20000002500 */
[----:B------:R-:W-:Y:S01]  /*0a90*/  IMAD.MOV.U32 R17, RZ, RZ, RZ ;  /* 0x000000ffff117224 */ /* 0x000fe200078e00ff */
[----:B------:R-:W-:Y:S01]  /*0aa0*/  UMOV UR5, URZ ;  /* 0x0000003f00057c82 */ /* 0x000fe20008000000 */
[----:B------:R-:W-:Y:S01]  /*0ab0*/  USHF.R.S32.HI UR10, URZ, 0x1f, UR9 ;  /* 0x0000001f3f0a7899 */ /* 0x000fe20008011409 */
[----:B------:R-:W-:Y:S01]  /*0ac0*/  UMOV UR4, URZ ;  /* 0x0000003f00047c82 */ /* 0x000fe20008000000 */
[----:B------:R-:W-:-:S02]  /*0ad0*/  ULDC.64 UR12, c[0x0][0x750] ;  /* 0x0001d400000c7ab9 */ /* 0x000fc40000000a00 */
[----:B------:R-:W-:Y:S01]  /*0ae0*/  ULEA.HI UR10, UR10, UR9, URZ, 0x5 ;  /* 0x000000090a0a7291 */ /* 0x000fe2000f8f283f */
[----:B-1----:R-:W-:-:S13]  /*0af0*/  ISETP.NE.AND P3, PT, R0, 0x1, PT ;  /* 0x000000010000780c */ /* 0x002fda0003f65270 */
[----:B------:R-:W3:Y:S01]  /*0b00*/  @P3 LDC R15, c[0x0][0x10] ;  /* 0x00000400ff0f3b82 */ /* 0x000ee20000000800 */
[----:B0-2-4-:R-:W-:Y:S02]  /*0b10*/  @P3 IMAD.MOV.U32 R2, RZ, RZ, R22 ;  /* 0x000000ffff023224 */ /* 0x015fe400078e0016 */
[----:B------:R-:W-:Y:S02]  /*0b20*/  @P3 IMAD.MOV.U32 R3, RZ, RZ, RZ ;  /* 0x000000ffff033224 */ /* 0x000fe400078e00ff */
[----:B------:R-:W-:-:S03]  /*0b30*/  @P3 IMAD.MOV.U32 R5, RZ, RZ, RZ ;  /* 0x000000ffff053224 */ /* 0x000fc600078e00ff */
[----:B------:R-:W0:Y:S01]  /*0b40*/  @!P3 LDC R9, c[0x0][0xc] ;  /* 0x00000300ff09bb82 */ /* 0x000e220000000800 */
[----:B------:R-:W-:Y:S01]  /*0b50*/  ULDC UR6, c[0x0][0xc] ;  /* 0x0000030000067ab9 */ /* 0x000fe20000000800 */
[----:B------:R-:W-:Y:S02]  /*0b60*/  ULDC UR7, c[0x0][0x10] ;  /* 0x0000040000077ab9 */ /* 0x000fe40000000800 */
[----:B------:R-:W-:-:S04]  /*0b70*/  UIMAD.WIDE.U32 UR6, UR6, UR7, URZ ;  /* 0x00000007060672a5 */ /* 0x000fc8000f8e003f */
[----:B------:R-:W1:Y:S01]  /*0b80*/  LDC R8, c[0x0][0x14] ;  /* 0x00000500ff087b82 */ /* 0x000e620000000800 */
[----:B---3--:R-:W-:-:S04]  /*0b90*/  @P3 IMAD.WIDE.U32 R2, R16, R15, R2 ;  /* 0x0000000f10023225 */ /* 0x008fc800078e0002 */
[----:B------:R-:W-:Y:S02]  /*0ba0*/  @P3 IMAD.IADD R3, R3, 0x1, R5 ;  /* 0x0000000103033824 */ /* 0x000fe400078e0205 */
[----:B0-----:R-:W-:-:S04]  /*0bb0*/  @!P3 IMAD.WIDE.U32 R4, R9, R22, R16 ;  /* 0x000000160904b225 */ /* 0x001fc800078e0010 */
[----:B------:R-:W-:Y:S02]  /*0bc0*/  @!P3 IMAD.MOV.U32 R2, RZ, RZ, R4 ;  /* 0x000000ffff02b224 */ /* 0x000fe400078e0004 */
[----:B------:R-:W-:Y:S02]  /*0bd0*/  @!P3 IMAD.MOV.U32 R3, RZ, RZ, R5 ;  /* 0x000000ffff03b224 */ /* 0x000fe400078e0005 */
[C---:B-1----:R-:W-:Y:S02]  /*0be0*/  IMAD R15, R8.reuse, UR7, RZ ;  /* 0x00000007080f7c24 */ /* 0x042fe4000f8e02ff */
[----:B------:R-:W-:Y:S01]  /*0bf0*/  IMAD.WIDE.U32 R8, R8, UR6, RZ ;  /* 0x0000000608087c25 */ /* 0x000fe2000f8e00ff */
[----:B------:R-:W-:-:S03]  /*0c00*/  USHF.R.S32.HI UR6, URZ, 0x5, UR10 ;  /* 0x000000053f067899 */ /* 0x000fc6000801140a */
[----:B------:R-:W-:Y:S01]  /*0c10*/  IMAD.IADD R0, R9, 0x1, R15 ;  /* 0x0000000109007824 */ /* 0x000fe200078e020f */
[----:B------:R-:W-:Y:S08]  /*0c20*/  @P0 BRA `(.L_x_10) ;  /* 0x0000000000200947 */ /* 0x000ff00003800000 */
[----:B------:R-:W-:Y:S01]  /*0c30*/  UISETP.GE.U32.AND UP0, UPT, UR6, 0xc, UPT ;  /* 0x0000000c0600788c */ /* 0x000fe2000bf06070 */
[----:B------:R-:W-:Y:S01]  /*0c40*/  IADD3 R2, P0, R2, R8, RZ ;  /* 0x0000000802027210 */ /* 0x000fe20007f1e0ff */
[----:B------:R-:W-:-:S04]  /*0c50*/  UIMAD.WIDE.U32 UR4, UR6, -0x55555555, URZ ;  /* 0xaaaaaaab060478a5 */ /* 0x000fc8000f8e003f */
[----:B------:R-:W-:Y:S01]  /*0c60*/  USHF.R.U32.HI UR5, URZ, 0x3, UR5 ;  /* 0x000000033f057899 */ /* 0x000fe20008011605 */
[----:B------:R-:W-:Y:S02]  /*0c70*/  IMAD.X R3, R0, 0x1, R3, P0 ;  /* 0x0000000100037824 */ /* 0x000fe400000e0603 */
[----:B------:R-:W-:Y:S02]  /*0c80*/  UMOV UR4, URZ ;  /* 0x0000003f00047c82 */ /* 0x000fe40008000000 */
[----:B------:R-:W-:Y:S02]  /*0c90*/  @UP0 ULOP3.LUT UR4, UR5, 0x1, URZ, 0xc0, !UPT ;  /* 0x0000000105040892 */ /* 0x000fe4000f8ec03f */
[----:B------:R-:W-:-:S12]  /*0ca0*/  UIMAD UR5, UR5, -0xc, UR6 ;  /* 0xfffffff4050578a4 */ /* 0x000fd8000f8e0206 */
.L_x_10:
[----:B------:R-:W-:Y:S01]  /*0cb0*/  ISETP.GE.U32.AND P0, PT, R2, UR12, PT ;  /* 0x0000000c02007c0c */ /* 0x000fe2000bf06070 */
[----:B------:R-:W-:Y:S01]  /*0cc0*/  IMAD.MOV.U32 R6, RZ, RZ, -0x1 ;  /* 0xffffffffff067424 */ /* 0x000fe200078e00ff */
[----:B------:R-:W-:Y:S01]  /*0cd0*/  PRMT R15, RZ, 0x7610, R15 ;  /* 0x00007610ff0f7816 */ /* 0x000fe2000000000f */
[----:B------:R-:W-:Y:S01]  /*0ce0*/  IMAD.MOV.U32 R5, RZ, RZ, -0x1 ;  /* 0xffffffffff057424 */ /* 0x000fe200078e00ff */
[----:B------:R-:W-:Y:S01]  /*0cf0*/  ISETP.GE.U32.AND.EX P0, PT, R3, UR13, PT, P0 ;  /* 0x0000000d03007c0c */ /* 0x000fe2000bf06100 */
[----:B------:R-:W-:-:S12]  /*0d00*/  IMAD.MOV.U32 R4, RZ, RZ, -0x1 ;  /* 0xffffffffff047424 */ /* 0x000fd800078e00ff */
[----:B------:R-:W-:Y:S05]  /*0d10*/  @P0 BRA `(.L_x_11) ;  /* 0x00000004005c0947 */ /* 0x000fea0003800000 */
[----:B------:R-:W0:Y:S01]  /*0d20*/  LDC.64 R24, c[0x0][0x728] ;  /* 0x0001ca00ff187b82 */ /* 0x000e220000000a00 */
[----:B------:R-:W-:Y:S02]  /*0d30*/  IMAD.MOV.U32 R4, RZ, RZ, R2 ;  /* 0x000000ffff047224 */ /* 0x000fe400078e0002 */
[----:B------:R-:W-:-:S05]  /*0d40*/  IMAD.MOV.U32 R5, RZ, RZ, R3 ;  /* 0x000000ffff057224 */ /* 0x000fca00078e0003 */
[----:B------:R-:W1:Y:S08]  /*0d50*/  LDC R6, c[0x0][0x730] ;  /* 0x0001cc00ff067b82 */ /* 0x000e700000000800 */
[----:B------:R-:W2:Y:S01]  /*0d60*/  LDC.64 R26, c[0x0][0x720] ;  /* 0x0001c800ff1a7b82 */ /* 0x000ea20000000a00 */
[----:B0-----:R-:W-:-:S04]  /*0d70*/  ISETP.NE.U32.AND P0, PT, R24, RZ, PT ;  /* 0x000000ff1800720c */ /* 0x001fc80003f05070 */
[----:B------:R-:W-:-:S13]  /*0d80*/  ISETP.NE.AND.EX P0, PT, R25, RZ, PT, P0 ;  /* 0x000000ff1900720c */ /* 0x000fda0003f05300 */
[----:B-12---:R-:W-:Y:S05]  /*0d90*/  @!P0 BRA `(.L_x_12) ;  /* 0x0000000000288947 */ /* 0x006fea0003800000 */
[----:B------:R-:W0:Y:S02]  /*0da0*/  LDC R15, c[0x0][0x734] ;  /* 0x0001cd00ff0f7b82 */ /* 0x000e240000000800 */
[----:B0-----:R-:W-:-:S05]  /*0db0*/  IADD3 R15, P0, R2, R15, RZ ;  /* 0x0000000f020f7210 */ /* 0x001fca0007f1e0ff */
[----:B------:R-:W-:-:S04]  /*0dc0*/  IMAD.X R23, RZ, RZ, R3, P0 ;  /* 0x000000ffff177224 */ /* 0x000fc800000e0603 */
[----:B------:R-:W-:-:S04]  /*0dd0*/  IMAD.WIDE.U32 R4, R23, R24, RZ ;  /* 0x0000001817047225 */ /* 0x000fc800078e00ff */
[----:B------:R-:W-:-:S04]  /*0de0*/  IMAD.WIDE.U32 R18, P0, R15, R25, R4 ;  /* 0x000000190f127225 */ /* 0x000fc80007800004 */
[----:B------:R-:W-:-:S04]  /*0df0*/  IMAD.WIDE.U32 R4, R15, R24, RZ ;  /* 0x000000180f047225 */ /* 0x000fc800078e00ff */
[----:B------:R-:W-:Y:S01]  /*0e00*/  IMAD.X R21, RZ, RZ, RZ, P0 ;  /* 0x000000ffff157224 */ /* 0x000fe200000e06ff */
[----:B------:R-:W-:Y:S01]  /*0e10*/  IADD3 RZ, P0, R5, R18, RZ ;  /* 0x0000001205ff7210 */ /* 0x000fe20007f1e0ff */
[----:B------:R-:W-:-:S04]  /*0e20*/  IMAD.MOV.U32 R20, RZ, RZ, R19 ;  /* 0x000000ffff147224 */ /* 0x000fc800078e0013 */
[----:B------:R-:W-:-:S08]  /*0e30*/  IMAD.WIDE.U32.X R4, R23, R25, R20, P0 ;  /* 0x0000001917047225 */ /* 0x000fd000000e0414 */
.L_x_12:
[-CC-:B------:R-:W-:Y:S01]  /*0e40*/  SHF.R.U64 R33, R4, R6.reuse, R5.reuse ;  /* 0x0000000604217219 */ /* 0x180fe20000001205 */
[----:B------:R-:W0:Y:S01]  /*0e50*/  LDC.64 R28, c[0x0][0x740] ;  /* 0x0001d000ff1c7b82 */ /* 0x000e220000000a00 */
[----:B------:R-:W-:Y:S01]  /*0e60*/  SHF.R.U32.HI R5, RZ, R6, R5 ;  /* 0x00000006ff057219 */ /* 0x000fe20000011605 */
[----:B------:R-:W-:Y:S01]  /*0e70*/  ULDC UR7, c[0x0][0x150] ;  /* 0x0000540000077ab9 */ /* 0x000fe20000000800 */
[----:B------:R-:W-:Y:S02]  /*0e80*/  IADD3 R17, P0, RZ, -R33, RZ ;  /* 0x80000021ff117210 */ /* 0x000fe40007f1e0ff */
[----:B------:R-:W-:-:S03]  /*0e90*/  I2FP.F32.U32 R4, R16 ;  /* 0x0000001000047245 */ /* 0x000fc60000201000 */
[----:B------:R-:W-:Y:S01]  /*0ea0*/  IMAD.X R19, RZ, RZ, ~R5, P0 ;  /* 0x000000ffff137224 */ /* 0x000fe200000e0e05 */
[----:B------:R-:W1:Y:S01]  /*0eb0*/  LDC R20, c[0x0][0x718] ;  /* 0x0001c600ff147b82 */ /* 0x000e620000000800 */
[----:B------:R-:W-:Y:S01]  /*0ec0*/  FMUL R6, R4, UR7 ;  /* 0x0000000704067c20 */ /* 0x000fe20008400000 */
[----:B------:R-:W-:Y:S01]  /*0ed0*/  IMAD.WIDE.U32 R4, R17, R26, R2 ;  /* 0x0000001a11047225 */ /* 0x000fe200078e0002 */
[----:B------:R-:W-:-:S03]  /*0ee0*/  ULDC UR7, c[0x0][0x154] ;  /* 0x0000550000077ab9 */ /* 0x000fc60000000800 */
[----:B------:R-:W-:Y:S01]  /*0ef0*/  IMAD R18, R19, R26, RZ ;  /* 0x0000001a13127224 */ /* 0x000fe200078e02ff */
[----:B------:R-:W2:Y:S01]  /*0f00*/  F2I.U32.TRUNC.NTZ R6, R6 ;  /* 0x0000000600067305 */ /* 0x000ea2000020f000 */
[----:B------:R-:W3:Y:S01]  /*0f10*/  LDC R15, c[0x0][0x144] ;  /* 0x00005100ff0f7b82 */ /* 0x000ee20000000800 */
[----:B------:R-:W-:Y:S02]  /*0f20*/  IMAD.MOV.U32 R19, RZ, RZ, -0x1 ;  /* 0xffffffffff137424 */ /* 0x000fe400078e00ff */
[----:B------:R-:W-:-:S04]  /*0f30*/  IMAD R17, R17, R27, R18 ;  /* 0x0000001b11117224 */ /* 0x000fc800078e0212 */
[----:B------:R-:W-:Y:S01]  /*0f40*/  IMAD.IADD R17, R5, 0x1, R17 ;  /* 0x0000000105117824 */ /* 0x000fe200078e0211 */
[----:B------:R-:W4:Y:S01]  /*0f50*/  LDC R26, c[0x0][0x708] ;  /* 0x0001c200ff1a7b82 */ /* 0x000f220000000800 */
[----:B0-----:R-:W-:-:S04]  /*0f60*/  ISETP.NE.U32.AND P0, PT, R28, RZ, PT ;  /* 0x000000ff1c00720c */ /* 0x001fc80003f05070 */
[----:B------:R-:W-:Y:S01]  /*0f70*/  ISETP.NE.AND.EX P0, PT, R29, RZ, PT, P0 ;  /* 0x000000ff1d00720c */ /* 0x000fe20003f05300 */
[----:B--2---:R-:W-:Y:S02]  /*0f80*/  IMAD.MOV R5, RZ, RZ, -R6 ;  /* 0x000000ffff057224 */ /* 0x004fe400078e0a06 */
[----:B------:R-:W0:Y:S01]  /*0f90*/  LDC R18, c[0x0][0x758] ;  /* 0x0001d600ff127b82 */ /* 0x000e220000000800 */
[-CC-:B-1----:R-:W-:Y:S02]  /*0fa0*/  SHF.R.U64 R24, R4, R20.reuse, R17.reuse ;  /* 0x0000001404187219 */ /* 0x182fe40000001211 */
[----:B------:R-:W-:Y:S02]  /*0fb0*/  SHF.R.U32.HI R17, RZ, R20, R17 ;  /* 0x00000014ff117219 */ /* 0x000fe40000011611 */
[----:B------:R-:W-:-:S03]  /*0fc0*/  I2FP.F32.U32 R4, R22 ;  /* 0x0000001600047245 */ /* 0x000fc60000201000 */
[----:B------:R-:W1:Y:S01]  /*0fd0*/  LDC R23, c[0x0][0x148] ;  /* 0x00005200ff177b82 */ /* 0x000e620000000800 */
[----:B---3--:R-:W-:Y:S02]  /*0fe0*/  IMAD R6, R15, R5, R16 ;  /* 0x000000050f067224 */ /* 0x008fe400078e0210 */
[----:B------:R-:W-:-:S04]  /*0ff0*/  FMUL R5, R4, UR7 ;  /* 0x0000000704057c20 */ /* 0x000fc80008400000 */
[----:B------:R2:W3:Y:S01]  /*1000*/  F2I.U32.TRUNC.NTZ R21, R5 ;  /* 0x0000000500157305 */ /* 0x0004e2000020f000 */
[----:B------:R-:W1:Y:S01]  /*1010*/  LDC R27, c[0x0][0x700] ;  /* 0x0001c000ff1b7b82 */ /* 0x000e620000000800 */
[-CC-:B----4-:R-:W-:Y:S02]  /*1020*/  SHF.R.U64 R35, R24, R26.reuse, R17.reuse ;  /* 0x0000001a18237219 */ /* 0x190fe40000001211 */
[----:B------:R-:W-:Y:S01]  /*1030*/  SHF.R.U32.HI R15, RZ, R26, R17 ;  /* 0x0000001aff0f7219 */ /* 0x000fe20000011611 */
[----:B------:R-:W-:-:S04]  /*1040*/  IMAD.MOV.U32 R17, RZ, RZ, 0x1 ;  /* 0x00000001ff117424 */ /* 0x000fc800078e00ff */
[----:B------:R-:W4:Y:S01]  /*1050*/  LDC R30, c[0x0][0x748] ;  /* 0x0001d200ff1e7b82 */ /* 0x000f220000000800 */
[-C--:B0-----:R-:W-:Y:S02]  /*1060*/  SHF.L.U32 R4, R19, R18.reuse, RZ ;  /* 0x0000001213047219 */ /* 0x081fe400000006ff */
[-CC-:B------:R-:W-:Y:S02]  /*1070*/  SHF.R.U64 R26, R35, R18.reuse, R15.reuse ;  /* 0x00000012231a7219 */ /* 0x180fe4000000120f */
[----:B------:R-:W-:Y:S02]  /*1080*/  SHF.R.U32.HI R25, RZ, R18, R15 ;  /* 0x00000012ff197219 */ /* 0x000fe4000001160f */
[----:B------:R-:W-:Y:S01]  /*1090*/  LOP3.LUT R20, RZ, R4, RZ, 0x33, !PT ;  /* 0x00000004ff147212 */ /* 0x000fe200078e33ff */
[----:B------:R-:W0:Y:S01]  /*10a0*/  LDC R31, c[0x0][0x738] ;  /* 0x0001ce00ff1f7b82 */ /* 0x000e220000000800 */
[----:B------:R-:W-:Y:S01]  /*10b0*/  SHF.L.U32 R15, R17, R18, RZ ;  /* 0x00000012110f7219 */ /* 0x000fe200000006ff */
[----:B------:R-:W-:-:S02]  /*10c0*/  IMAD.MOV.U32 R4, RZ, RZ, R26 ;  /* 0x000000ffff047224 */ /* 0x000fc400078e001a */
[----:B--2---:R-:W-:-:S04]  /*10d0*/  IMAD.MOV.U32 R5, RZ, RZ, R25 ;  /* 0x000000ffff057224 */ /* 0x004fc800078e0019 */
[----:B------:R-:W2:Y:S01]  /*10e0*/  LDC R32, c[0x0][0x710] ;  /* 0x0001c400ff207b82 */ /* 0x000ea20000000800 */
[----:B---3--:R-:W-:Y:S05]  /*10f0*/  @!P0 BRA `(.L_x_13) ;  /* 0x0000000000288947 */ /* 0x008fea0003800000 */
[----:B------:R-:W3:Y:S02]  /*1100*/  LDC R19, c[0x0][0x74c] ;  /* 0x0001d300ff137b82 */ /* 0x000ee40000000800 */
[----:B---3--:R-:W-:-:S05]  /*1110*/  IADD3 R19, P0, R26, R19, RZ ;  /* 0x000000131a137210 */ /* 0x008fca0007f1e0ff */
        /* <DEDUP_REMOVED lines=8> */
.L_x_13:
[----:B----4-:R-:W-:Y:S01]  /*11a0*/  SHF.R.U64 R4, R4, R30, R5 ;  /* 0x0000001e04047219 */ /* 0x010fe20000001205 */
[----:B-1----:R-:W-:Y:S01]  /*11b0*/  VIADD R5, R27, 0xffffffff ;  /* 0xffffffff1b057836 */ /* 0x002fe20000000000 */
[----:B------:R-:W-:Y:S01]  /*11c0*/  LOP3.LUT R20, R35, R20, RZ, 0xc0, !PT ;  /* 0x0000001423147212 */ /* 0x000fe200078ec0ff */
[----:B------:R-:W-:Y:S02]  /*11d0*/  IMAD.MOV R21, RZ, RZ, -R21 ;  /* 0x000000ffff157224 */ /* 0x000fe400078e0a15 */
[----:B------:R-:W-:Y:S01]  /*11e0*/  IMAD.MOV R16, RZ, RZ, -R4 ;  /* 0x000000ffff107224 */ /* 0x000fe200078e0a04 */
[----:B------:R-:W-:Y:S01]  /*11f0*/  LOP3.LUT R5, R24, R5, RZ, 0xc0, !PT ;  /* 0x0000000518057212 */ /* 0x000fe200078ec0ff */
[----:B------:R-:W-:Y:S02]  /*1200*/  IMAD R15, R15, R4, R20 ;  /* 0x000000040f0f7224 */ /* 0x000fe400078e0214 */
[----:B------:R-:W-:Y:S02]  /*1210*/  @P3 IMAD R6, R23, R21, R22 ;  /* 0x0000001517063224 */ /* 0x000fe400078e0216 */
[----:B0-----:R-:W-:-:S02]  /*1220*/  IMAD R4, R16, R31, R26 ;  /* 0x0000001f10047224 */ /* 0x001fc400078e021a */
[----:B--2---:R-:W-:Y:S02]  /*1230*/  IMAD R6, R15, R32, R6 ;  /* 0x000000200f067224 */ /* 0x004fe400078e0206 */
[----:B------:R-:W-:Y:S02]  /*1240*/  IMAD R17, R4, R27, R5 ;  /* 0x0000001b04117224 */ /* 0x000fe400078e0205 */
[----:B------:R-:W-:Y:S02]  /*1250*/  IMAD.MOV.U32 R15, RZ, RZ, 0x1 ;  /* 0x00000001ff0f7424 */ /* 0x000fe400078e00ff */
[----:B------:R-:W-:Y:S01]  /*1260*/  IMAD.MOV.U32 R4, RZ, RZ, R33 ;  /* 0x000000ffff047224 */ /* 0x000fe200078e0021 */
[----:B------:R-:W-:Y:S02]  /*1270*/  SEL R5, R17, R6, !P3 ;  /* 0x0000000611057207 */ /* 0x000fe40005800000 */
[----:B------:R-:W-:-:S07]  /*1280*/  SEL R6, R6, R17, !P3 ;  /* 0x0000001106067207 */ /* 0x000fce0005800000 */
.L_x_11:
[----:B------:R-:W-:Y:S05]  /*1290*/  @!P2 BRA `(.L_x_14) ;  /* 0x000000a40080a947 */ /* 0x000fea0003800000 */
[----:B------:R-:W-:-:S13]  /*12a0*/  ISETP.GT.U32.AND P0, PT, R34, 0x1, PT ;  /* 0x000000012200780c */ /* 0x000fda0003f04070 */
[----:B------:R-:W-:Y:S05]  /*12b0*/  @P0 EXIT ;  /* 0x000000000000094d */ /* 0x000fea0003800000 */
.L_x_15:
[----:B------:R-:W-:-:S08]  /*12c0*/  NOP ;  /* 0x0000000000007918 */ /* 0x000fd00000000000 */
[----:B------:R-:W0:Y:S02]  /*12d0*/  USETMAXREG.TRY_ALLOC.CTAPOOL UP0, 0xe8 ;  /* 0x000000e8000079c8 */ /* 0x000e240008000600 */
[----:B0-----:R-:W-:-:S13]  /*12e0*/  PLOP3.LUT P0, PT, PT, PT, UP0, 0x80, 0x0 ;  /* 0x000000000000781c */ /* 0x001fda0003f0f008 */
[----:B------:R-:W-:Y:S05]  /*12f0*/  @!P0 BRA `(.L_x_15) ;  /* 0xfffffffc00f08947 */ /* 0x000fea000383ffff */
[----:B------:R-:W-:-:S13]  /*1300*/  LOP3.LUT P0, RZ, R15, 0xff, RZ, 0xc0, !PT ;  /* 0x000000ff0fff7812 */ /* 0x000fda000780c0ff */
[----:B------:R-:W-:Y:S05]  /*1310*/  @!P0 EXIT ;  /* 0x000000000000894d */ /* 0x000fea0003800000 */
[----:B------:R-:W-:Y:S01]  /*1320*/  SHF.R.S32.HI R15, RZ, 0x1f, R14 ;  /* 0x0000001fff0f7819 */ /* 0x000fe2000001140e */
[----:B------:R-:W0:Y:S01]  /*1330*/  S2UR UR9, SR_CgaCtaId ;  /* 0x00000000000979c3 */ /* 0x000e220000008800 */
[-C--:B------:R-:W-:Y:S01]  /*1340*/  LEA.HI R12, R14, R14.reuse, RZ, 0x1 ;  /* 0x0000000e0e0c7211 */ /* 0x080fe200078f08ff */
[----:B------:R-:W-:Y:S01]  /*1350*/  UIADD3 UR10, UR8, -0x1, URZ ;  /* 0xffffffff080a7890 */ /* 0x000fe2000fffe03f */
[----:B------:R-:W-:Y:S01]  /*1360*/  LEA.HI R16, R15, R14, RZ, 0x2 ;  /* 0x0000000e0f107211 */ /* 0x000fe200078f10ff */
[----:B------:R-:W-:Y:S01]  /*1370*/  UMOV UR7, 0x400 ;  /* 0x0000040000077882 */ /* 0x000fe20000000000 */
[----:B------:R-:W-:Y:S01]  /*1380*/  LOP3.LUT R13, R12, 0x7ffffe, RZ, 0xc0, !PT ;  /* 0x007ffffe0c0d7812 */ /* 0x000fe200078ec0ff */
[----:B------:R-:W-:Y:S01]  /*1390*/  UISETP.NE.AND UP0, UPT, UR10, URZ, UPT ;  /* 0x0000003f0a00728c */ /* 0x000fe2000bf05270 */
[--C-:B------:R-:W-:Y:S01]  /*13a0*/  SHF.R.S32.HI R17, RZ, 0x2, R16.reuse ;  /* 0x00000002ff117819 */ /* 0x100fe20000011410 */
[----:B------:R-:W-:Y:S01]  /*13b0*/  ULDC UR11, c[0x0][0x284] ;  /* 0x0000a100000b7ab9 */ /* 0x000fe20000000800 */
[----:B------:R-:W-:Y:S01]  /*13c0*/  SHF.R.S32.HI R18, RZ, 0x1f, R16 ;  /* 0x0000001fff127819 */ /* 0x000fe20000011410 */
[----:B------:R-:W-:Y:S01]  /*13d0*/  USHF.L.U32 UR18, UR6, 0x1, URZ ;  /* 0x0000000106127899 */ /* 0x000fe2000800063f */
[----:B------:R-:W-:-:S02]  /*13e0*/  LOP3.LUT R19, R16, 0xfffffffc, RZ, 0xc0, !PT ;  /* 0xfffffffc10137812 */ /* 0x000fc400078ec0ff */
[----:B------:R-:W-:Y:S02]  /*13f0*/  LEA.HI R18, R18, R17, RZ, 0x3 ;  /* 0x0000001112127211 */ /* 0x000fe400078f18ff */
[----:B------:R-:W-:Y:S01]  /*1400*/  LEA.HI R16, R15, R14, RZ, 0x5 ;  /* 0x0000000e0f107211 */ /* 0x000fe200078f28ff */
[----:B------:R-:W-:Y:S01]  /*1410*/  IMAD.IADD R15, R14, 0x1, -R13 ;  /* 0x000000010e0f7824 */ /* 0x000fe200078e0a0d */
[----:B------:R-:W-:Y:S01]  /*1420*/  LOP3.LUT R18, R18, 0xfffffff8, RZ, 0xc0, !PT ;  /* 0xfffffff812127812 */ /* 0x000fe200078ec0ff */
[----:B------:R-:W-:Y:S01]  /*1430*/  IMAD.IADD R14, R14, 0x1, -R19 ;  /* 0x000000010e0e7824 */ /* 0x000fe200078e0a13 */
[----:B------:R-:W-:Y:S02]  /*1440*/  SHF.R.S32.HI R13, RZ, 0x1, R12 ;  /* 0x00000001ff0d7819 */ /* 0x000fe4000001140c */
[----:B------:R-:W-:Y:S01]  /*1450*/  LOP3.LUT R162, R7, 0x1, RZ, 0xfc, !PT ;  /* 0x0000000107a27812 */ /* 0x000fe200078efcff */
[----:B------:R-:W-:Y:S01]  /*1460*/  IMAD.IADD R18, R17, 0x1, -R18 ;  /* 0x0000000111127824 */ /* 0x000fe200078e0a12 */
[----:B------:R-:W-:Y:S01]  /*1470*/  LEA.HI R12, R12, R13, RZ, 0x1 ;  /* 0x0000000d0c0c7211 */ /* 0x000fe200078f08ff */
[----:B0-----:R-:W-:Y:S01]  /*1480*/  ULEA UR7, UR9, UR7, 0x18 ;  /* 0x0000000709077291 */ /* 0x001fe2000f8ec03f */
[----:B------:R-:W-:Y:S01]  /*1490*/  SHF.R.S32.HI R17, RZ, 0x5, R16 ;  /* 0x00000005ff117819 */ /* 0x000fe20000011410 */
[----:B------:R-:W-:Y:S01]  /*14a0*/  USHF.L.U32 UR9, UR10, 0x3, URZ ;  /* 0x000000030a097899 */ /* 0x000fe2000800063f */
[----:B------:R-:W-:Y:S01]  /*14b0*/  LOP3.LUT R12, R12, 0x7fffffe, RZ, 0xc0, !PT ;  /* 0x07fffffe0c0c7812 */ /* 0x000fe200078ec0ff */
[----:B------:R-:W-:-:S02]  /*14c0*/  USEL UR10, URZ, 0x1, UP0 ;  /* 0x000000013f0a7887 */ /* 0x000fc40008000000 */
[----:B------:R-:W-:Y:S01]  /*14d0*/  IMAD R15, R17, 0x2, R15 ;  /* 0x00000002110f7824 */ /* 0x000fe200078e020f */
[----:B------:R-:W-:Y:S01]  /*14e0*/  ULOP3.LUT UR9, UR9, 0x8, URZ, 0xc0, !UPT ;  /* 0x0000000809097892 */ /* 0x000fe2000f8ec03f */
[----:B------:R-:W-:Y:S01]  /*14f0*/  IMAD.IADD R13, R13, 0x1, -R12 ;  /* 0x000000010d0d7824 */ /* 0x000fe200078e0a0c */
[----:B------:R-:W-:Y:S01]  /*1500*/  UIADD3 UR19, UR7, 0xd0, URZ ;  /* 0x000000d007137890 */ /* 0x000fe2000fffe03f */
[--C-:B------:R-:W-:Y:S01]  /*1510*/  IMAD R20, R15, 0x8, R18.reuse ;  /* 0x000000080f147824 */ /* 0x100fe200078e0212 */
[----:B------:R-:W-:Y:S01]  /*1520*/  VIMNMX R15, RZ, UR6, PT ;  /* 0x00000006ff0f7c48 */ /* 0x000fe2000bfe0100 */
[--C-:B------:R-:W-:Y:S01]  /*1530*/  IMAD R12, R17, 0x10, R18.reuse ;  /* 0x00000010110c7824 */ /* 0x100fe200078e0212 */
[----:B------:R-:W-:Y:S01]  /*1540*/  ULOP3.LUT UR20, UR9, 0x8, URZ, 0x3c, !UPT ;  /* 0x0000000809147892 */ /* 0x000fe2000f8e3c3f */
[----:B------:R-:W-:Y:S01]  /*1550*/  IMAD R13, R20, 0x2, R13 ;  /* 0x00000002140d7824 */ /* 0x000fe200078e020d */
[----:B------:R-:W-:Y:S01]  /*1560*/  IADD3 R15, -R15, UR6, RZ ;  /* 0x000000060f0f7c10 */ /* 0x000fe2000fffe1ff */
[----:B------:R-:W-:Y:S01]  /*1570*/  IMAD R16, R17, -0x10, -R18 ;  /* 0xfffffff011107824 */ /* 0x000fe200078e0a12 */
[----:B------:R-:W-:Y:S01]  /*1580*/  ULEA UR8, UR8, UR19, 0x3 ;  /* 0x0000001308087291 */ /* 0x000fe2000f8e183f */
[----:B------:R-:W-:Y:S01]  /*1590*/  IMAD.SHL.U32 R17, R13, 0x20, RZ ;  /* 0x000000200d117824 */ /* 0x000fe200078e00ff */
[----:B------:R-:W-:Y:S01]  /*15a0*/  SHF.R.S32.HI R13, RZ, 0x1f, R12 ;  /* 0x0000001fff0d7819 */ /* 0x000fe2000001140c */
[----:B------:R-:W-:Y:S01]  /*15b0*/  IMAD.U32 R163, RZ, RZ, UR10 ;  /* 0x0000000affa37e24 */ /* 0x000fe2000f8e00ff */
[----:B------:R-:W-:Y:S01]  /*15c0*/  ULOP3.LUT UR9, UR9, 0x18, URZ, 0x3c, !UPT ;  /* 0x0000001809097892 */ /* 0x000fe2000f8e3c3f */
[----:B------:R-:W-:Y:S01]  /*15d0*/  VIADD R16, R16, UR11 ;  /* 0x0000000b10107c36 */ /* 0x000fe20008000000 */
[----:B------:R-:W-:-:S10]  /*15e0*/  SHF.R.S32.HI R17, RZ, 0x3, R17 ;  /* 0x00000003ff117819 */ /* 0x000fd40000011411 */
.L_x_282:
[----:B------:R-:W-:Y:S01]  /*15f0*/  SHF.L.U32 R18, R163, 0x1f, RZ ;  /* 0x0000001fa3127819 */ /* 0x000fe200000006ff */
[----:B0-----:R-:W-:Y:S01]  /*1600*/  IMAD.MOV.U32 R24, RZ, RZ, RZ ;  /* 0x000000ffff187224 */ /* 0x001fe200078e00ff */
[----:B------:R-:W-:Y:S02]  /*1610*/  ISETP.GE.AND P1, PT, R15, 0x1, PT ;  /* 0x000000010f00780c */ /* 0x000fe40003f26270 */
[----:B------:R-:W0:Y:S02]  /*1620*/  SYNCS.PHASECHK.TRANS64.TRYWAIT P0, [UR8+-0x8], R18 ;  /* 0xfffff812ff0075a7 */ /* 0x000e240008000148 */
[----:B0-23-5:R-:W-:Y:S09]  /*1630*/  @!P0 BRA `(.L_x_16) ;  /* 0x000000b400d48947 */ /* 0x02dff20003800000 */
.L_x_312:
[----:B------:R-:W-:Y:S01]  /*1640*/  IMAD.MOV.U32 R25, RZ, RZ, RZ ;  /* 0x000000ffff197224 */ /* 0x000fe200078e00ff */
[----:B------:R-:W-:Y:S02]  /*1650*/  CS2R R26, SRZ ;  /* 0x00000000001a7805 */ /* 0x000fe4000001ff00 */
[----:B------:R-:W-:Y:S02]  /*1660*/  CS2R R28, SRZ ;  /* 0x00000000001c7805 */ /* 0x000fe4000001ff00 */
[----:B------:R-:W-:Y:S02]  /*1670*/  CS2R R30, SRZ ;  /* 0x00000000001e7805 */ /* 0x000fe4000001ff00 */
[----:B------:R-:W-:Y:S02]  /*1680*/  CS2R R32, SRZ ;  /* 0x0000000000207805 */ /* 0x000fe4000001ff00 */
[----:B------:R-:W-:Y:S02]  /*1690*/  CS2R R34, SRZ ;  /* 0x0000000000227805 */ /* 0x000fe4000001ff00 */
[----:B------:R-:W-:-:S02]  /*16a0*/  CS2R R36, SRZ ;  /* 0x0000000000247805 */ /* 0x000fc4000001ff00 */
        /* <DEDUP_REMOVED lines=56> */
[----:B------:R-:W-:Y:S01]  /*1a30*/  CS2R R150, SRZ ;  /* 0x0000000000967805 */ /* 0x000fe2000001ff00 */
[----:B------:R-:W-:Y:S06]  /*1a40*/  @!P1 BRA `(.L_x_17) ;  /* 0x0000000000dc9947 */ /* 0x000fec0003800000 */
[----:B0-----:R-:W-:Y:S01]  /*1a50*/  IMAD.MOV.U32 R18, RZ, RZ, R15 ;  /* 0x000000ffff127224 */ /* 0x001fe200078e000f */
[----:B------:R-:W-:Y:S01]  /*1a60*/  UPLOP3.LUT UP0, UPT, UPT, UPT, UPT, 0x40, 0x0 ;  /* 0x000000000000789c */ /* 0x000fe20003f0e870 */
[----:B------:R-:W-:Y:S01]  /*1a70*/  IMAD.U32 R23, RZ, RZ, UR4 ;  /* 0x00000004ff177e24 */ /* 0x000fe2000f8e00ff */
[----:B------:R-:W-:Y:S01]  /*1a80*/  UMOV UR10, UR5 ;  /* 0x00000005000a7c82 */ /* 0x000fe20008000000 */
[----:B------:R-:W-:-:S08]  /*1a90*/  UMOV UR11, UR5 ;  /* 0x00000005000b7c82 */ /* 0x000fd00008000000 */
.L_x_24:
[----:B------:R-:W-:-:S13]  /*1aa0*/  ISETP.NE.AND P1, PT, R162, 0x3, PT ;  /* 0x00000003a200780c */ /* 0x000fda0003f25270 */
[----:B01----:R-:W-:Y:S05]  /*1ab0*/  @!P1 BRA `(.L_x_18) ;  /* 0x0000000000049947 */ /* 0x003fea0003800000 */
[----:B------:R-:W-:Y:S01]  /*1ac0*/  BPT.TRAP 0x1 ;  /* 0x000000040000795c */ /* 0x000fe20000300000 */
.L_x_18:
[----:B------:R-:W-:Y:S01]  /*1ad0*/  ULEA UR12, UR10, UR7, 0x3 ;  /* 0x000000070a0c7291 */ /* 0x000fe2000f8e183f */
[----:B------:R-:W-:-:S08]  /*1ae0*/  SHF.L.U32 R20, R23, 0x1f, RZ ;  /* 0x0000001f17147819 */ /* 0x000fd000000006ff */
[----:B------:R0:W1:Y:S01]  /*1af0*/  SYNCS.PHASECHK.TRANS64.TRYWAIT P0, [UR12], R20 ;  /* 0x00000014ff0075a7 */ /* 0x000062000800014c */
[----:B------:R-:W-:Y:S05]  /*1b00*/  @!P1 BRA `(.L_x_19) ;  /* 0x0000000000049947 */ /* 0x000fea0003800000 */
[----:B------:R-:W-:Y:S01]  /*1b10*/  BPT.TRAP 0x1 ;  /* 0x000000040000795c */ /* 0x000fe20000300000 */
.L_x_19:
[----:B------:R-:W-:-:S04]  /*1b20*/  IMAD.U32 R22, RZ, RZ, UR10 ;  /* 0x0000000aff167e24 */ /* 0x000fc8000f8e00ff */
[----:B------:R-:W-:Y:S01]  /*1b30*/  IMAD R19, R22, 0x200, R17 ;  /* 0x0000020016137824 */ /* 0x000fe200078e0211 */
[----:B-1----:R-:W-:Y:S06]  /*1b40*/  @P0 BRA `(.L_x_20) ;  /* 0x0000000000080947 */ /* 0x002fec0003800000 */
[----:B------:R-:W1:Y:S02]  /*1b50*/  SYNCS.PHASECHK.TRANS64.TRYWAIT P0, [UR12], R20 ;  /* 0x00000014ff0075a7 */ /* 0x000e64000800014c */
[----:B-1----:R-:W-:Y:S05]  /*1b60*/  @!P0 BRA `(.L_x_21) ;  /* 0x000000b000a08947 */ /* 0x002fea0003800000 */
.L_x_20:
[----:B------:R-:W2:Y:S01]  /*1b70*/  LDS R152, [R19+UR7+0x36200] ;  /* 0x0362000713987984 */ /* 0x000ea20008000800 */
[----:B------:R-:W-:Y:S02]  /*1b80*/  UIADD3 UR12, UR7, 0x200, URZ ;  /* 0x00000200070c7890 */ /* 0x000fe4000fffe03f */
[----:B------:R-:W-:Y:S02]  /*1b90*/  UIADD3 UR13, UR7, 0x6200, URZ ;  /* 0x00006200070d7890 */ /* 0x000fe4000fffe03f */
[----:B------:R-:W-:Y:S02]  /*1ba0*/  USHF.R.U32.HI UR12, URZ, 0x4, UR12 ;  /* 0x000000043f0c7899 */ /* 0x000fe4000801160c */
[----:B------:R-:W-:Y:S02]  /*1bb0*/  USHF.R.U32.HI UR13, URZ, 0x4, UR13 ;  /* 0x000000043f0d7899 */ /* 0x000fe4000801160d */
[----:B------:R-:W-:Y:S02]  /*1bc0*/  ULOP3.LUT UR12, UR12, 0x3fff, URZ, 0xc0, !UPT ;  /* 0x00003fff0c0c7892 */ /* 0x000fe4000f8ec03f */
[----:B------:R-:W-:-:S02]  /*1bd0*/  ULOP3.LUT UR13, UR13, 0x3fff, URZ, 0xc0, !UPT ;  /* 0x00003fff0d0d7892 */ /* 0x000fc4000f8ec03f */
[----:B------:R-:W-:Y:S02]  /*1be0*/  ULOP3.LUT UR12, UR12, 0x10000, URZ, 0xfc, !UPT ;  /* 0x000100000c0c7892 */ /* 0x000fe4000f8efc3f */
[----:B------:R-:W-:Y:S02]  /*1bf0*/  ULOP3.LUT UR13, UR13, 0x10000, URZ, 0xfc, !UPT ;  /* 0x000100000d0d7892 */ /* 0x000fe4000f8efc3f */
[----:B------:R-:W-:Y:S02]  /*1c00*/  ULEA UR12, UR10, UR12, 0x7 ;  /* 0x0000000c0a0c7291 */ /* 0x000fe4000f8e383f */
[----:B------:R-:W-:Y:S01]  /*1c10*/  ULEA UR14, UR10, UR13, 0xa ;  /* 0x0000000d0a0e7291 */ /* 0x000fe2000f8e503f */
[----:B------:R-:W-:Y:S02]  /*1c20*/  UMOV UR15, 0x80000020 ;  /* 0x80000020000f7882 */ /* 0x000fe40000000000 */
[----:B------:R-:W-:Y:S01]  /*1c30*/  UMOV UR13, 0xc0000010 ;  /* 0xc0000010000d7882 */ /* 0x000fe20000000000 */
[----:B--2---:R-:W-:-:S06]  /*1c40*/  WARPGROUP.ARRIVE ;  /* 0x00000000000079c5 */ /* 0x004fcc0000000000 */
[----:B------:R-:W-:Y:S03]  /*1c50*/  IGMMA.SP.64x256x64.S8.S8 R24, gdesc[UR12], R24, UP0, R152, gsb0 ;  /* 0x068098000c1879f1 */ /* 0x000fe6000b841218 */
[----:B------:R-:W-:Y:S02]  /*1c60*/  WARPGROUP.DEPBAR.LE gsb0, 0x0 ;  /* 0x00008000000079c5 */ /* 0x000fe40000010000 */
[----:B------:R-:W-:Y:S05]  /*1c70*/  @!P1 BRA `(.L_x_22) ;  /* 0x0000000000049947 */ /* 0x000fea0003800000 */
[----:B------:R-:W-:Y:S01]  /*1c80*/  BPT.TRAP 0x1 ;  /* 0x000000040000795c */ /* 0x000fe20000300000 */
.L_x_22:
[----:B------:R-:W-:Y:S01]  /*1c90*/  ULEA UR12, UR11, UR7, 0x3 ;  /* 0x000000070b0c7291 */ /* 0x000fe2000f8e183f */
[----:B------:R-:W-:-:S03]  /*1ca0*/  ISETP.GT.U32.AND P0, PT, R7, 0x1, PT ;  /* 0x000000010700780c */ /* 0x000fc60003f04070 */
[----:B------:R-:W-:-:S04]  /*1cb0*/  UIADD3 UR12, UR12, 0x60, URZ ;  /* 0x000000600c0c7890 */ /* 0x000fc8000fffe03f */
[----:B------:R-:W-:-:S09]  /*1cc0*/  UPRMT UR12, URZ, 0x654, UR12 ;  /* 0x000006543f0c7896 */ /* 0x000fd2000800000c */
[----:B------:R-:W-:Y:S01]  /*1cd0*/  SYNCS.ARRIVE.TRANS64.RED.A1T0 RZ, [UR12], RZ ;  /* 0x000000ffffff79a7 */ /* 0x000fe2000810040c */
[----:B------:R-:W-:Y:S05]  /*1ce0*/  @P0 BRA `(.L_x_23) ;  /* 0x0000000000040947 */ /* 0x000fea0003800000 */
[----:B------:R-:W-:Y:S01]  /*1cf0*/  BPT.TRAP 0x1 ;  /* 0x000000040000795c */ /* 0x000fe20000300000 */
.L_x_23:
[----:B------:R-:W-:Y:S01]  /*1d00*/  UIADD3 UR10, UR10, 0x1, URZ ;  /* 0x000000010a0a7890 */ /* 0x000fe2000fffe03f */
[C---:B------:R-:W-:Y:S01]  /*1d10*/  ISETP.GT.AND P0, PT, R18.reuse, 0x1, PT ;  /* 0x000000011200780c */ /* 0x040fe20003f04270 */
[----:B------:R-:W-:Y:S01]  /*1d20*/  UIADD3 UR11, UR11, 0x1, URZ ;  /* 0x000000010b0b7890 */ /* 0x000fe2000fffe03f */
[----:B------:R-:W-:Y:S01]  /*1d30*/  VIADD R18, R18, 0xffffffff ;  /* 0xffffffff12127836 */ /* 0x000fe20000000000 */
[----:B------:R-:W-:Y:S02]  /*1d40*/  UISETP.NE.AND UP0, UPT, UR10, 0xc, UPT ;  /* 0x0000000c0a00788c */ /* 0x000fe4000bf05270 */
[----:B------:R-:W-:Y:S02]  /*1d50*/  UISETP.NE.AND UP1, UPT, UR11, 0xc, UPT ;  /* 0x0000000c0b00788c */ /* 0x000fe4000bf25270 */
[----:B------:R-:W-:Y:S02]  /*1d60*/  USEL UR12, URZ, 0x1, UP0 ;  /* 0x000000013f0c7887 */ /* 0x000fe40008000000 */
[----:B------:R-:W-:-:S02]  /*1d70*/  USEL UR10, UR10, URZ, UP0 ;  /* 0x0000003f0a0a7287 */ /* 0x000fc40008000000 */
[----:B------:R-:W-:Y:S02]  /*1d80*/  USEL UR11, UR11, URZ, UP1 ;  /* 0x0000003f0b0b7287 */ /* 0x000fe40008800000 */
[----:B------:R-:W-:Y:S01]  /*1d90*/  UPLOP3.LUT UP0, UPT, UPT, UPT, UPT, 0x80, 0x0 ;  /* 0x000000000000789c */ /* 0x000fe20003f0f070 */
[----:B------:R-:W-:Y:S01]  /*1da0*/  LOP3.LUT R23, R23, UR12, RZ, 0x3c, !PT ;  /* 0x0000000c17177c12 */ /* 0x000fe2000f8e3cff */
[----:B------:R-:W-:Y:S09]  /*1db0*/  @P0 BRA `(.L_x_24) ;  /* 0xfffffffc00380947 */ /* 0x000ff2000383ffff */
.L_x_17:
[----:B0-----:R-:W-:Y:S01]  /*1dc0*/  IMAD.U32 R19, RZ, RZ, UR20 ;  /* 0x00000014ff137e24 */ /* 0x001fe2000f8e00ff */
[----:B------:R-:W-:Y:S01]  /*1dd0*/  SHF.L.U32 R18, R163, 0x1f, RZ ;  /* 0x0000001fa3127819 */ /* 0x000fe200000006ff */
[----:B------:R-:W-:Y:S01]  /*1de0*/  UIADD3 UR5, UR5, UR18, URZ ;  /* 0x0000001205057290 */ /* 0x000fe2000fffe03f */
[----:B------:R-:W0:Y:S01]  /*1df0*/  LDC R22, c[0x0][0x288] ;  /* 0x0000a200ff167b82 */ /* 0x000e220000000800 */
[----:B------:R-:W-:Y:S01]  /*1e00*/  UISETP.GE.U32.AND UP1, UPT, UR18, 0xc, UPT ;  /* 0x0000000c1200788c */ /* 0x000fe2000bf26070 */
[----:B------:R-:W-:Y:S01]  /*1e10*/  SHF.R.S32.HI R152, RZ, 0x1f, R4 ;  /* 0x0000001fff987819 */ /* 0x000fe20000011404 */
[----:B------:R-:W-:Y:S02]  /*1e20*/  UISETP.GT.U32.AND UP0, UPT, UR5, 0xb, UPT ;  /* 0x0000000b0500788c */ /* 0x000fe4000bf04070 */
[----:B------:R-:W-:Y:S02]  /*1e30*/  UIMAD.WIDE.U32 UR10, UR5, -0x55555555, URZ ;  /* 0xaaaaaaab050a78a5 */ /* 0x000fe4000f8e003f */
[----:B------:R-:W-:Y:S01]  /*1e40*/  UISETP.LT.U32.AND UP0, UPT, UR18, 0xc, UP0 ;  /* 0x0000000c1200788c */ /* 0x000fe20008701070 */
[----:B------:R2:W-:Y:S01]  /*1e50*/  SYNCS.ARRIVE.TRANS64.A1T0 RZ, [R19+UR19], RZ ;  /* 0x000000ff13ff79a7 */ /* 0x0005e20008100013 */
[----:B------:R-:W-:-:S02]  /*1e60*/  WARPGROUP.DEPBAR.LE gsb0, 0x0 ;  /* 0x00008000000079c5 */ /* 0x000fc40000010000 */
[----:B------:R-:W-:Y:S02]  /*1e70*/  USEL UR12, URZ, 0x1, !UP0 ;  /* 0x000000013f0c7887 */ /* 0x000fe4000c000000 */
[----:B------:R-:W-:Y:S02]  /*1e80*/  USHF.R.U32.HI UR10, URZ, 0x3, UR11 ;  /* 0x000000033f0a7899 */ /* 0x000fe4000801160b */
[----:B------:R-:W-:Y:S01]  /*1e90*/  ULOP3.LUT UR4, UR4, UR12, URZ, 0x3c, !UPT ;  /* 0x0000000c04047292 */ /* 0x000fe2000f8e3c3f */
[----:B------:R-:W3:Y:S01]  /*1ea0*/  SYNCS.PHASECHK.TRANS64.TRYWAIT P0, [UR8+0x8], R18 ;  /* 0x00000812ff0075a7 */ /* 0x000ee20008000148 */
[----:B------:R-:W-:Y:S02]  /*1eb0*/  UIMAD UR5, UR10, -0xc, UR5 ;  /* 0xfffffff40a0578a4 */ /* 0x000fe4000f8e0205 */
[----:B------:R-:W-:Y:S01]  /*1ec0*/  @UP1 ULOP3.LUT UR4, UR4, 0x1, UR10, 0x78, !UPT ;  /* 0x0000000104041892 */ /* 0x000fe2000f8e780a */
[----:B0-23--:R-:W-:Y:S11]  /*1ed0*/  @!P0 BRA `(.L_x_25) ;  /* 0x000000ac00dc8947 */ /* 0x00dff60003800000 */
.L_x_313:
[----:B------:R-:W-:Y:S01]  /*1ee0*/  ULDC.64 UR10, c[0x0][0x6d0] ;  /* 0x0001b400000a7ab9 */ /* 0x000fe20000000a00 */
[----:B------:R-:W-:Y:S02]  /*1ef0*/  IMAD.SHL.U32 R156, R6, 0x40, RZ ;  /* 0x00000040069c7824 */ /* 0x000fe400078e00ff */
[----:B0-----:R-:W-:Y:S02]  /*1f00*/  IMAD R19, R152, UR10, RZ ;  /* 0x0000000a98137c24 */ /* 0x001fe4000f8e02ff */
[----:B-1----:R-:W-:Y:S01]  /*1f10*/  IMAD.WIDE.U32 R20, R4, UR10, R12 ;  /* 0x0000000a04147c25 */ /* 0x002fe2000f8e000c */
[----:B------:R-:W-:Y:S01]  /*1f20*/  ULDC UR10, c[0x0][0x284] ;  /* 0x0000a100000a7ab9 */ /* 0x000fe20000000800 */
[----:B------:R-:W-:Y:S02]  /*1f30*/  SHF.R.S32.HI R157, RZ, 0x1f, R156 ;  /* 0x0000001fff9d7819 */ /* 0x000fe4000001149c */
[----:B------:R-:W-:Y:S01]  /*1f40*/  IMAD.SHL.U32 R23, R5, 0x100, RZ ;  /* 0x0000010005177824 */ /* 0x000fe200078e00ff */
[----:B------:R-:W-:Y:S01]  /*1f50*/  ISETP.GE.AND P0, PT, R156, UR10, PT ;  /* 0x0000000a9c007c0c */ /* 0x000fe2000bf06270 */
[----:B------:R-:W-:Y:S01]  /*1f60*/  IMAD R153, R4, UR11, R19 ;  /* 0x0000000b04997c24 */ /* 0x000fe2000f8e0213 */
[----:B------:R-:W-:Y:S01]  /*1f70*/  IADD3 R20, P1, R156, R20, RZ ;  /* 0x000000149c147210 */ /* 0x000fe20007f3e0ff */
[----:B------:R-:W-:Y:S01]  /*1f80*/  IMAD.WIDE R18, R14, 0x2, RZ ;  /* 0x000000020e127825 */ /* 0x000fe200078e02ff */
[----:B------:R-:W-:-:S02]  /*1f90*/  ISETP.GE.OR P0, PT, R23, R22, P0 ;  /* 0x000000161700720c */ /* 0x000fc40000706670 */
[----:B------:R-:W-:Y:S01]  /*1fa0*/  IADD3.X R21, R157, R21, R153, P1, !PT ;  /* 0x000000159d157210 */ /* 0x000fe20000ffe499 */
[----:B------:R-:W-:Y:S02]  /*1fb0*/  IMAD R6, R14, -0x2, R22 ;  /* 0xfffffffe0e067824 */ /* 0x000fe400078e0216 */
[----:B------:R-:W-:-:S04]  /*1fc0*/  IMAD.WIDE R166, R5, 0x100, R18 ;  /* 0x0000010005a67825 */ /* 0x000fc800078e0212 */
[----:B------:R-:W-:-:S04]  /*1fd0*/  IMAD.IADD R5, R6, 0x1, -R23 ;  /* 0x0000000106057824 */ /* 0x000fc800078e0a17 */
[----:B------:R-:W-:Y:S05]  /*1fe0*/  @P0 BRA `(.L_x_26) ;  /* 0x00000090008c0947 */ /* 0x000fea0003800000 */
[----:B------:R-:W0:Y:S01]  /*1ff0*/  LDC.64 R18, c[0x0][0x6c8] ;  /* 0x0001b200ff127b82 */ /* 0x000e220000000a00 */
[----:B-----5:R-:W-:Y:S01]  /*2000*/  ISETP.NE.AND P0, PT, R10, RZ, PT ;  /* 0x000000ff0a00720c */ /* 0x020fe20003f05270 */
[----:B------:R-:W-:Y:S01]  /*2010*/  IMAD.IADD R164, R16, 0x1, -R156 ;  /* 0x0000000110a47824 */ /* 0x000fe200078e0a9c */
[----:B------:R-:W-:Y:S01]  /*2020*/  ISETP.GT.AND P1, PT, R5, RZ, PT ;  /* 0x000000ff0500720c */ /* 0x000fe20003f24270 */
[----:B------:R-:W-:Y:S03]  /*2030*/  BSSY B0, `(.L_x_26) ;  /* 0x000091e000007945 */ /* 0x000fe60003800000 */
[----:B------:R-:W-:Y:S01]  /*2040*/  ISETP.GT.AND P5, PT, R164, RZ, P1 ;  /* 0x000000ffa400720c */ /* 0x000fe20000fa4270 */
[-C--:B0-----:R-:W-:Y:S02]  /*2050*/  IMAD R6, R167, R18.reuse, RZ ;  /* 0x00000012a7067224 */ /* 0x081fe400078e02ff */
[----:B------:R-:W-:-:S04]  /*2060*/  IMAD.WIDE.U32 R168, R166, R18, R20 ;  /* 0x00000012a6a87225 */ /* 0x000fc800078e0014 */
[----:B------:R-:W-:-:S04]  /*2070*/  IMAD R21, R166, R19, R6 ;  /* 0x00000013a6157224 */ /* 0x000fc800078e0206 */
[----:B------:R-:W-:Y:S01]  /*2080*/  IMAD.IADD R159, R169, 0x1, R21 ;  /* 0x00000001a99f7824 */ /* 0x000fe200078e0215 */
[----:B------:R-:W-:Y:S06]  /*2090*/  @!P0 BRA `(.L_x_27) ;  /* 0x0000006400608947 */ /* 0x000fec0003800000 */
[----:B------:R-:W-:Y:S01]  /*20a0*/  ULDC.64 UR10, c[0x0][0x6b8] ;  /* 0x0001ae00000a7ab9 */ /* 0x000fe20000000a00 */
[----:B------:R-:W-:Y:S01]  /*20b0*/  ULDC.64 UR14, c[0x0][0x6b0] ;  /* 0x0001ac00000e7ab9 */ /* 0x000fe20000000a00 */
[----:B------:R-:W-:Y:S01]  /*20c0*/  IMAD.WIDE.U32 R20, R4, UR10, R12 ;  /* 0x0000000a04147c25 */ /* 0x000fe2000f8e000c */
[----:B------:R-:W-:Y:S01]  /*20d0*/  ULDC.64 UR22, c[0x0][0x6a8] ;  /* 0x0001aa0000167ab9 */ /* 0x000fe20000000a00 */
[----:B------:R-:W0:Y:S01]  /*20e0*/  LDC.64 R160, c[0x0][0x6b0] ;  /* 0x0001ac00ffa07b82 */ /* 0x000e220000000a00 */
[----:B------:R-:W-:Y:S01]  /*20f0*/  ULDC.64 UR12, c[0x0][0x6c0] ;  /* 0x0001b000000c7ab9 */ /* 0x000fe20000000a00 */
[----:B------:R-:W-:Y:S01]  /*2100*/  IMAD R23, R152, UR10, RZ ;  /* 0x0000000a98177c24 */ /* 0x000fe2000f8e02ff */
[----:B------:R-:W-:-:S03]  /*2110*/  IADD3 R152, P0, R156, R20, RZ ;  /* 0x000000149c987210 */ /* 0x000fc60007f1e0ff */
[----:B------:R-:W-:Y:S02]  /*2120*/  IMAD R171, R4, UR11, R23 ;  /* 0x0000000b04ab7c24 */ /* 0x000fe4000f8e0217 */
[----:B------:R-:W-:-:S03]  /*2130*/  IMAD R23, R167, UR14, RZ ;  /* 0x0000000ea7177c24 */ /* 0x000fc6000f8e02ff */
[----:B------:R-:W-:Y:S01]  /*2140*/  IADD3.X R153, R157, R21, R171, P0, !PT ;  /* 0x000000159d997210 */ /* 0x000fe200007fe4ab */
[C---:B------:R-:W-:Y:S02]  /*2150*/  IMAD R169, R166.reuse, UR15, R23 ;  /* 0x0000000fa6a97c24 */ /* 0x040fe4000f8e0217 */
[----:B------:R-:W-:-:S04]  /*2160*/  IMAD.WIDE.U32 R20, R166, UR14, R152 ;  /* 0x0000000ea6147c25 */ /* 0x000fc8000f8e0098 */
[----:B------:R-:W-:Y:S01]  /*2170*/  IMAD.IADD R21, R21, 0x1, R169 ;  /* 0x0000000115157824 */ /* 0x000fe200078e02a9 */
[----:B------:R-:W-:-:S04]  /*2180*/  LEA R22, P0, R20, UR22, 0x2 ;  /* 0x0000001614167c11 */ /* 0x000fc8000f8010ff */
[----:B------:R-:W-:-:S05]  /*2190*/  LEA.HI.X R23, R20, UR23, R21, 0x2, P0 ;  /* 0x0000001714177c11 */ /* 0x000fca00080f1415 */
[----:B------:R-:W2:Y:S01]  /*21a0*/  @P5 LDG.E.LTC128B R165, desc[UR16][R22.64] ;  /* 0x0000001016a55981 */ /* 0x000ea2000c1e1920 */
[----:B------:R-:W-:Y:S01]  /*21b0*/  IMAD.WIDE.U32 R154, R166, UR14, R156 ;  /* 0x0000000ea69a7c25 */ /* 0x000fe2000f8e009c */
[----:B------:R-:W-:Y:S01]  /*21c0*/  LEA R20, P0, R168, UR12, 0x2 ;  /* 0x0000000ca8147c11 */ /* 0x000fe2000f8010ff */
[----:B------:R-:W-:Y:S02]  /*21d0*/  BSSY B1, `(.L_x_28) ;  /* 0x0000016000017945 */ /* 0x000fe40003800000 */
[----:B0-----:R-:W-:Y:S01]  /*21e0*/  IMAD.WIDE.U32 R166, R166, UR14, R160 ;  /* 0x0000000ea6a67c25 */ /* 0x001fe2000f8e00a0 */
[----:B------:R-:W-:Y:S02]  /*21f0*/  IADD3 R158, P2, R12, R154, RZ ;  /* 0x0000009a0c9e7210 */ /* 0x000fe40007f5e0ff */
[----:B------:R-:W-:Y:S01]  /*2200*/  LEA.HI.X R21, R168, UR13, R159, 0x2, P0 ;  /* 0x0000000da8157c11 */ /* 0x000fe200080f149f */
[----:B------:R-:W-:Y:S01]  /*2210*/  IMAD.IADD R175, R169, 0x1, R167 ;  /* 0x00000001a9af7824 */ /* 0x000fe200078e02a7 */
[----:B------:R-:W-:-:S02]  /*2220*/  ISETP.GT.AND P0, PT, R5, 0x1, PT ;  /* 0x000000010500780c */ /* 0x000fc40003f04270 */
[----:B------:R-:W-:Y:S02]  /*2230*/  IADD3.X R159, R13, R169, R155, P2, !PT ;  /* 0x000000a90d9f7210 */ /* 0x000fe400017fe49b */
[----:B------:R-:W-:Y:S01]  /*2240*/  ISETP.GT.AND P2, PT, R164, RZ, P0 ;  /* 0x000000ffa400720c */ /* 0x000fe20000744270 */
[----:B------:R-:W-:-:S04]  /*2250*/  IMAD.WIDE.U32 R158, R4, UR10, R158 ;  /* 0x0000000a049e7c25 */ /* 0x000fc8000f8e009e */
[----:B------:R-:W-:Y:S02]  /*2260*/  IMAD.IADD R155, R171, 0x1, R159 ;  /* 0x00000001ab9b7824 */ /* 0x000fe400078e029f */
[----:B--2---:R-:W-:-:S04]  /*2270*/  IMAD R6, R165, R10, RZ ;  /* 0x0000000aa5067224 */ /* 0x004fc800078e02ff */
[----:B------:R-:W-:Y:S01]  /*2280*/  IMAD R173, R24, R11, R6 ;  /* 0x0000000b18ad7224 */ /* 0x000fe200078e0206 */
[----:B------:R-:W-:Y:S02]  /*2290*/  IADD3 R6, P6, R152, R166, RZ ;  /* 0x000000a698067210 */ /* 0x000fe40007fde0ff */
[----:B------:R-:W-:Y:S02]  /*22a0*/  LEA R152, P4, R18, R20, 0x2 ;  /* 0x0000001412987211 */ /* 0x000fe400078810ff */
[----:B------:R0:W-:Y:S01]  /*22b0*/  @P5 STG.E desc[UR16][R20.64], R173 ;  /* 0x000000ad14005986 */ /* 0x0001e2000c101910 */
[----:B------:R-:W-:Y:S01]  /*22c0*/  IMAD.X R169, R175, 0x1, R153, P6 ;  /* 0x00000001afa97824 */ /* 0x000fe200030e0699 */
[----:B------:R-:W-:Y:S02]  /*22d0*/  LEA R160, P6, R158, UR22, 0x2 ;  /* 0x000000169ea07c11 */ /* 0x000fe4000f8c10ff */
[----:B------:R-:W-:Y:S02]  /*22e0*/  LEA R154, P5, R6, UR22, 0x2 ;  /* 0x00000016069a7c11 */ /* 0x000fe4000f8a10ff */
[----:B------:R-:W-:-:S02]  /*22f0*/  LEA.HI.X R161, R158, UR23, R155, 0x2, P6 ;  /* 0x000000179ea17c11 */ /* 0x000fc4000b0f149b */
[----:B------:R-:W-:Y:S01]  /*2300*/  LEA.HI.X R155, R6, UR23, R169, 0x2, P5 ;  /* 0x00000017069b7c11 */ /* 0x000fe2000a8f14a9 */
[----:B------:R-:W-:Y:S08]  /*2310*/  @!P2 BRA `(.L_x_29) ;  /* 0x000000000004a947 */ /* 0x000ff00003800000 */
[----:B------:R1:W5:Y:S02]  /*2320*/  LDG.E.LTC128B R165, desc[UR16][R154.64] ;  /* 0x000000109aa57981 */ /* 0x000364000c1e1920 */
.L_x_29:
[----:B------:R-:W-:Y:S05]  /*2330*/  BSYNC B1 ;  /* 0x0000000000017941 */ /* 0x000fea0003800000 */
.L_x_28:
[----:B-----5:R-:W-:Y:S01]  /*2340*/  IMAD R6, R165, R10, RZ ;  /* 0x0000000aa5067224 */ /* 0x020fe200078e02ff */
[----:B------:R-:W-:Y:S01]  /*2350*/  LEA.HI.X R153, R18, R21, R19, 0x2, P4 ;  /* 0x0000001512997211 */ /* 0x000fe200020f1413 */
[----:B------:R-:W-:Y:S01]  /*2360*/  BSSY B1, `(.L_x_30) ;  /* 0x0000008000017945 */ /* 0x000fe20003800000 */
[----:B------:R-:W-:Y:S01]  /*2370*/  ISETP.GT.AND P1, PT, R164, 0x8, P1 ;  /* 0x00000008a400780c */ /* 0x000fe20000f24270 */
[----:B------:R-:W-:Y:S01]  /*2380*/  IMAD R159, R25, R11, R6 ;  /* 0x0000000b199f7224 */ /* 0x000fe200078e0206 */
[----:B------:R-:W-:-:S04]  /*2390*/  IADD3 R24, P5, P6, R12, R166, R156 ;  /* 0x000000a60c187210 */ /* 0x000fc80007ebe09c */
[----:B------:R2:W-:Y:S01]  /*23a0*/  @P2 STG.E desc[UR16][R152.64], R159 ;  /* 0x0000009f98002986 */ /* 0x0005e2000c101910 */
[----:B------:R-:W-:-:S06]  /*23b0*/  IADD3.X R25, R13, R175, R157, P5, P6 ;  /* 0x000000af0d197210 */ /* 0x000fcc0002fec49d */
[----:B------:R-:W-:Y:S05]  /*23c0*/  @!P1 BRA `(.L_x_31) ;  /* 0x0000000000049947 */ /* 0x000fea0003800000 */
[----:B------:R3:W5:Y:S02]  /*23d0*/  LDG.E.LTC128B R165, desc[UR16][R160.64+0x20] ;  /* 0x00002010a0a57981 */ /* 0x000764000c1e1920 */
.L_x_31:
[----:B------:R-:W-:Y:S05]  /*23e0*/  BSYNC B1 ;  /* 0x0000000000017941 */ /* 0x000fea0003800000 */
.L_x_30:
[----:B-----5:R-:W-:Y:S01]  /*23f0*/  IMAD R6, R165, R10, RZ ;  /* 0x0000000aa5067224 */ /* 0x020fe200078e02ff */
[----:B------:R-:W-:Y:S01]  /*2400*/  ISETP.GT.AND P0, PT, R164, 0x8, P0 ;  /* 0x00000008a400780c */ /* 0x000fe20000704270 */
[----:B------:R-:W-:Y:S01]  /*2410*/  IMAD.WIDE.U32 R24, R4, UR10, R24 ;  /* 0x0000000a04187c25 */ /* 0x000fe2000f8e0018 */
[----:B------:R-:W-:Y:S01]  /*2420*/  ISETP.GT.AND P2, PT, R5, 0x8, PT ;  /* 0x000000080500780c */ /* 0x000fe20003f44270 */
[----:B------:R-:W-:Y:S01]  /*2430*/  USHF.L.U64.HI UR13, UR14, 0x5, UR15 ;  /* 0x000000050e0d7899 */ /* 0x000fe2000801020f */
[----:B------:R-:W-:Y:S01]  /*2440*/  BSSY B1, `(.L_x_32) ;  /* 0x000000a000017945 */ /* 0x000fe20003800000 */
[----:B--2---:R-:W-:Y:S01]  /*2450*/  IMAD R159, R26, R11, R6 ;  /* 0x0000000b1a9f7224 */ /* 0x004fe200078e0206 */
[----:B------:R-:W-:Y:S01]  /*2460*/  LEA R156, P5, R24, UR22, 0x2 ;  /* 0x00000016189c7c11 */ /* 0x000fe2000f8a10ff */
[----:B------:R-:W-:Y:S01]  /*2470*/  IMAD.IADD R25, R171, 0x1, R25 ;  /* 0x00000001ab197824 */ /* 0x000fe200078e0219 */
[----:B------:R-:W-:Y:S01]  /*2480*/  USHF.L.U32 UR12, UR14, 0x5, URZ ;  /* 0x000000050e0c7899 */ /* 0x000fe2000800063f */
[----:B------:R-:W-:Y:S01]  /*2490*/  ISETP.GT.AND P4, PT, R164, RZ, P2 ;  /* 0x000000ffa400720c */ /* 0x000fe20001784270 */
[----:B------:R2:W-:Y:S02]  /*24a0*/  @P1 STG.E desc[UR16][R20.64+0x20], R159 ;  /* 0x0000209f14001986 */ /* 0x0005e4000c101910 */
[----:B------:R-:W-:Y:S01]  /*24b0*/  LEA.HI.X R157, R24, UR23, R25, 0x2, P5 ;  /* 0x00000017189d7c11 */ /* 0x000fe2000a8f1419 */
[----:B------:R-:W-:Y:S09]  /*24c0*/  @!P0 BRA `(.L_x_33) ;  /* 0x0000000000048947 */ /* 0x000ff20003800000 */
[----:B------:R4:W5:Y:S02]  /*24d0*/  LDG.E.LTC128B R165, desc[UR16][R156.64+0x20] ;  /* 0x000020109ca57981 */ /* 0x000964000c1e1920 */
.L_x_33:
[----:B------:R-:W-:Y:S05]  /*24e0*/  BSYNC B1 ;  /* 0x0000000000017941 */ /* 0x000fea0003800000 */
.L_x_32:
[----:B-----5:R-:W-:Y:S01]  /*24f0*/  IMAD R4, R165, R10, RZ ;  /* 0x0000000aa5047224 */ /* 0x020fe200078e02ff */
[----:B------:R-:W-:Y:S01]  /*2500*/  IADD3 R24, P1, R22, UR12, RZ ;  /* 0x0000000c16187c10 */ /* 0x000fe2000ff3e0ff */
[----:B------:R-:W-:Y:S02]  /*2510*/  @P0 IMAD.MOV.U32 R26, RZ, RZ, R152 ;  /* 0x000000ffff1a0224 */ /* 0x000fe400078e0098 */
[----:B---3--:R-:W-:Y:S01]  /*2520*/  IMAD R161, R27, R11, R4 ;  /* 0x0000000b1ba17224 */ /* 0x008fe200078e0204 */
[----:B------:R-:W-:Y:S01]  /*2530*/  IADD3.X R25, R23, UR13, RZ, P1, !PT ;  /* 0x0000000d17197c10 */ /* 0x000fe20008ffe4ff */
[----:B------:R-:W-:-:S05]  /*2540*/  @P0 IMAD.MOV.U32 R27, RZ, RZ, R153 ;  /* 0x000000ffff1b0224 */ /* 0x000fca00078e0099 */
[----:B------:R3:W-:Y:S04]  /*2550*/  @P0 STG.E desc[UR16][R26.64+0x20], R161 ;  /* 0x000020a11a000986 */ /* 0x0007e8000c101910 */
[----:B------:R-:W3:Y:S01]  /*2560*/  @P4 LDG.E.LTC128B R165, desc[UR16][R24.64] ;  /* 0x0000001018a54981 */ /* 0x000ee2000c1e1920 */
[C---:B------:R-:W-:Y:S01]  /*2570*/  IMAD.SHL.U32 R4, R18.reuse, 0x20, RZ ;  /* 0x0000002012047824 */ /* 0x040fe200078e00ff */
[----:B------:R-:W-:Y:S01]  /*2580*/  SHF.L.U64.HI R6, R18, 0x5, R19 ;  /* 0x0000000512067819 */ /* 0x000fe20000010213 */
[----:B------:R-:W-:Y:S01]  /*2590*/  BSSY B1, `(.L_x_34) ;  /* 0x000000c000017945 */ /* 0x000fe20003800000 */
[----:B------:R-:W-:Y:S02]  /*25a0*/  ISETP.GT.AND P0, PT, R5, 0x9, PT ;  /* 0x000000090500780c */ /* 0x000fe40003f04270 */
[----:B----4-:R-:W-:-:S02]  /*25b0*/  IADD3 R156, P5, R4, R20, RZ ;  /* 0x00000014049c7210 */ /* 0x010fc40007fbe0ff */
[----:B------:R-:W-:-:S03]  /*25c0*/  ISETP.GT.AND P1, PT, R164, RZ, P0 ;  /* 0x000000ffa400720c */ /* 0x000fc60000724270 */
[----:B------:R-:W-:Y:S01]  /*25d0*/  IMAD.X R157, R6, 0x1, R21, P5 ;  /* 0x00000001069d7824 */ /* 0x000fe200028e0615 */
[----:B------:R-:W-:-:S04]  /*25e0*/  IADD3 R158, P5, R154, UR12, RZ ;  /* 0x0000000c9a9e7c10 */ /* 0x000fc8000ffbe0ff */
[----:B--2---:R-:W-:Y:S01]  /*25f0*/  IADD3.X R159, R155, UR13, RZ, P5, !PT ;  /* 0x0000000d9b9f7c10 */ /* 0x004fe2000affe4ff */
[----:B---3--:R-:W-:-:S04]  /*2600*/  IMAD R18, R165, R10, RZ ;  /* 0x0000000aa5127224 */ /* 0x008fc800078e02ff */
[----:B------:R-:W-:-:S05]  /*2610*/  IMAD R19, R28, R11, R18 ;  /* 0x0000000b1c137224 */ /* 0x000fca00078e0212 */
[----:B------:R2:W-:Y:S01]  /*2620*/  @P4 STG.E desc[UR16][R156.64], R19 ;  /* 0x000000139c004986 */ /* 0x0005e2000c101910 */
[----:B------:R-:W-:Y:S05]  /*2630*/  @!P1 BRA `(.L_x_35) ;  /* 0x0000000000049947 */ /* 0x000fea0003800000 */
[----:B------:R3:W5:Y:S02]  /*2640*/  LDG.E.LTC128B R165, desc[UR16][R158.64] ;  /* 0x000000109ea57981 */ /* 0x000764000c1e1920 */
.L_x_35:
[----:B------:R-:W-:Y:S05]  /*2650*/  BSYNC B1 ;  /* 0x0000000000017941 */ /* 0x000fea0003800000 */
.L_x_34:
[----:B------:R-:W-:Y:S01]  /*2660*/  UIADD3 UR10, UP0, UR12, 0x20, URZ ;  /* 0x000000200c0a7890 */ /* 0x000fe2000ff1e03f */
[----:B------:R-:W-:Y:S01]  /*2670*/  ISETP.GT.AND P2, PT, R164, 0x8, P2 ;  /* 0x00000008a400780c */ /* 0x000fe20001744270 */
[----:B-----5:R-:W-:Y:S01]  /*2680*/  IMAD R18, R165, R10, RZ ;  /* 0x0000000aa5127224 */ /* 0x020fe200078e02ff */
[----:B------:R-:W-:Y:S01]  /*2690*/  IADD3 R26, P4, R4, R152, RZ ;  /* 0x00000098041a7210 */ /* 0x000fe20007f9e0ff */
[----:B------:R-:W-:Y:S02]  /*26a0*/  UIADD3.X UR11, URZ, UR13, URZ, UP0, !UPT ;  /* 0x0000000d3f0b7290 */ /* 0x000fe400087fe43f */
[----:B------:R-:W-:Y:S01]  /*26b0*/  IADD3 R22, P5, R22, UR10, RZ ;  /* 0x0000000a16167c10 */ /* 0x000fe2000ffbe0ff */
[----:B------:R-:W-:Y:S02]  /*26c0*/  IMAD R161, R29, R11, R18 ;  /* 0x0000000b1da17224 */ /* 0x000fe400078e0212 */
[----:B------:R-:W-:Y:S01]  /*26d0*/  IMAD.X R27, R6, 0x1, R153, P4 ;  /* 0x00000001061b7824 */ /* 0x000fe200020e0699 */
[----:B------:R-:W-:-:S04]  /*26e0*/  IADD3.X R23, R23, UR11, RZ, P5, !PT ;  /* 0x0000000b17177c10 */ /* 0x000fc8000affe4ff */
[----:B------:R4:W-:Y:S04]  /*26f0*/  @P1 STG.E desc[UR16][R26.64], R161 ;  /* 0x000000a11a001986 */ /* 0x0009e8000c101910 */
[----:B------:R-:W3:Y:S01]  /*2700*/  @P2 LDG.E.LTC128B R165, desc[UR16][R22.64] ;  /* 0x0000001016a52981 */ /* 0x000ee2000c1e1920 */
[----:B--2---:R-:W-:Y:S01]  /*2710*/  IADD3 R19, P1, R4, 0x20, RZ ;  /* 0x0000002004137810 */ /* 0x004fe20007f3e0ff */
[----:B------:R-:W-:Y:S01]  /*2720*/  BSSY B1, `(.L_x_36) ;  /* 0x000000c000017945 */ /* 0x000fe20003800000 */
[----:B------:R-:W-:Y:S02]  /*2730*/  ISETP.GT.AND P4, PT, R164, 0x8, P0 ;  /* 0x00000008a400780c */ /* 0x000fe40000784270 */
[----:B0-----:R-:W-:Y:S01]  /*2740*/  IADD3 R20, P5, R19, R20, RZ ;  /* 0x0000001413147210 */ /* 0x001fe20007fbe0ff */
[----:B------:R-:W-:-:S04]  /*2750*/  IMAD.X R18, RZ, RZ, R6, P1 ;  /* 0x000000ffff127224 */ /* 0x000fc800008e0606 */
[----:B------:R-:W-:Y:S02]  /*2760*/  IMAD.X R21, R18, 0x1, R21, P5 ;  /* 0x0000000112157824 */ /* 0x000fe400028e0615 */
[----:B---3--:R-:W-:-:S04]  /*2770*/  IMAD R28, R165, R10, RZ ;  /* 0x0000000aa51c7224 */ /* 0x008fc800078e02ff */
[----:B------:R-:W-:Y:S01]  /*2780*/  IMAD R167, R30, R11, R28 ;  /* 0x0000000b1ea77224 */ /* 0x000fe200078e021c */
[----:B------:R-:W-:-:S04]  /*2790*/  IADD3 R28, P0, R154, UR10, RZ ;  /* 0x0000000a9a1c7c10 */ /* 0x000fc8000ff1e0ff */
[----:B------:R4:W-:Y:S01]  /*27a0*/  @P2 STG.E desc[UR16][R20.64], R167 ;  /* 0x000000a714002986 */ /* 0x0009e2000c101910 */
[----:B------:R-:W-:Y:S01]  /*27b0*/  IADD3.X R29, R155, UR11, RZ, P0, !PT ;  /* 0x0000000b9b1d7c10 */ /* 0x000fe200087fe4ff */
[----:B------:R-:W-:Y:S07]  /*27c0*/  @!P4 BRA `(.L_x_37) ;  /* 0x000000000004c947 */ /* 0x000fee0003800000 */
[----:B------:R0:W5:Y:S02]  /*27d0*/  LDG.E.LTC128B R165, desc[UR16][R28.64] ;  /* 0x000000101ca57981 */ /* 0x000164000c1e1920 */
.L_x_37:
[----:B------:R-:W-:Y:S05]  /*27e0*/  BSYNC B1 ;  /* 0x0000000000017941 */ /* 0x000fea0003800000 */
.L_x_36:
[----:B------:R-:W-:Y:S01]  /*27f0*/  IADD3 R22, P2, R19, R152, RZ ;  /* 0x0000009813167210 */ /* 0x000fe20007f5e0ff */
[----:B----45:R-:W-:Y:S01]  /*2800*/  IMAD R20, R165, R10, RZ ;  /* 0x0000000aa5147224 */ /* 0x030fe200078e02ff */
[C---:B------:R-:W-:Y:S01]  /*2810*/  ISETP.GT.AND P1, PT, R5.reuse, 0x10, PT ;  /* 0x000000100500780c */ /* 0x040fe20003f24270 */
[----:B------:R-:W-:Y:S01]  /*2820*/  BSSY B1, `(.L_x_38) ;  /* 0x000000b000017945 */ /* 0x000fe20003800000 */
[----:B------:R-:W-:Y:S01]  /*2830*/  ISETP.GT.AND P0, PT, R5, 0x11, PT ;  /* 0x000000110500780c */ /* 0x000fe20003f04270 */
[----:B------:R-:W-:Y:S01]  /*2840*/  IMAD R31, R31, R11, R20 ;  /* 0x0000000b1f1f7224 */ /* 0x000fe200078e0214 */
[----:B------:R-:W-:Y:S01]  /*2850*/  ISETP.GT.AND P5, PT, R164, RZ, P1 ;  /* 0x000000ffa400720c */ /* 0x000fe20000fa4270 */
[----:B------:R-:W-:Y:S01]  /*2860*/  IMAD.X R23, R18, 0x1, R153, P2 ;  /* 0x0000000112177824 */ /* 0x000fe200010e0699 */
[----:B0-----:R-:W-:Y:S02]  /*2870*/  IADD3 R28, P2, R24, UR12, RZ ;  /* 0x0000000c181c7c10 */ /* 0x001fe4000ff5e0ff */
[----:B------:R-:W-:-:S02]  /*2880*/  IADD3 R20, P6, R156, R4, RZ ;  /* 0x000000049c147210 */ /* 0x000fc40007fde0ff */
[----:B------:R0:W-:Y:S01]  /*2890*/  @P4 STG.E desc[UR16][R22.64], R31 ;  /* 0x0000001f16004986 */ /* 0x0001e2000c101910 */
[----:B------:R-:W-:-:S06]  /*28a0*/  IADD3.X R29, R25, UR13, RZ, P2, !PT ;  /* 0x0000000d191d7c10 */ /* 0x000fcc00097fe4ff */
[----:B------:R-:W-:Y:S05]  /*28b0*/  @!P5 BRA `(.L_x_39) ;  /* 0x000000000004d947 */ /* 0x000fea0003800000 */
[----:B------:R2:W5:Y:S02]  /*28c0*/  LDG.E.LTC128B R165, desc[UR16][R28.64] ;  /* 0x000000101ca57981 */ /* 0x000564000c1e1920 */
.L_x_39:
[----:B------:R-:W-:Y:S05]  /*28d0*/  BSYNC B1 ;  /* 0x0000000000017941 */ /* 0x000fea0003800000 */
.L_x_38:
[----:B0----5:R-:W-:Y:S01]  /*28e0*/  IMAD R22, R165, R10, RZ ;  /* 0x0000000aa5167224 */ /* 0x021fe200078e02ff */
[----:B------:R-:W-:Y:S01]  /*28f0*/  ISETP.GT.AND P2, PT, R164, RZ, P0 ;  /* 0x000000ffa400720c */ /* 0x000fe20000744270 */
[----:B------:R-:W-:Y:S01]  /*2900*/  IMAD.X R21, R157, 0x1, R6, P6 ;  /* 0x000000019d157824 */ /* 0x000fe200030e0606 */
[----:B------:R-:W-:Y:S01]  /*2910*/  IADD3 R30, P6, R158, UR12, RZ ;  /* 0x0000000c9e1e7c10 */ /* 0x000fe2000ffde0ff */
[----:B------:R-:W-:Y:S01]  /*2920*/  IMAD R23, R32, R11, R22 ;  /* 0x0000000b20177224 */ /* 0x000fe200078e0216 */
[----:B------:R-:W-:Y:S01]  /*2930*/  BSSY B1, `(.L_x_40) ;  /* 0x0000006000017945 */ /* 0x000fe20003800000 */
[----:B------:R-:W-:Y:S02]  /*2940*/  IADD3 R22, P4, R26, R4, RZ ;  /* 0x000000041a167210 */ /* 0x000fe40007f9e0ff */
[----:B------:R-:W-:Y:S01]  /*2950*/  IADD3.X R31, R159, UR13, RZ, P6, !PT ;  /* 0x0000000d9f1f7c10 */ /* 0x000fe2000b7fe4ff */
[----:B------:R0:W-:Y:S05]  /*2960*/  @P5 STG.E desc[UR16][R20.64], R23 ;  /* 0x0000001714005986 */ /* 0x0001ea000c101910 */
[----:B------:R-:W-:Y:S05]  /*2970*/  @!P2 BRA `(.L_x_41) ;  /* 0x000000000004a947 */ /* 0x000fea0003800000 */
[----:B------:R3:W5:Y:S02]  /*2980*/  LDG.E.LTC128B R165, desc[UR16][R30.64] ;  /* 0x000000101ea57981 */ /* 0x000764000c1e1920 */
.L_x_41:
[----:B------:R-:W-:Y:S05]  /*2990*/  BSYNC B1 ;  /* 0x0000000000017941 */ /* 0x000fea0003800000 */
.L_x_40:
[----:B-----5:R-:W-:Y:S01]  /*29a0*/  IMAD R32, R165, R10, RZ ;  /* 0x0000000aa5207224 */ /* 0x020fe200078e02ff */
[----:B------:R-:W-:Y:S01]  /*29b0*/  ISETP.GT.AND P1, PT, R164, 0x8, P1 ;  /* 0x00000008a400780c */ /* 0x000fe20000f24270 */
[----:B0-----:R-:W-:Y:S01]  /*29c0*/  IMAD.X R23, R27, 0x1, R6, P4 ;  /* 0x000000011b177824 */ /* 0x001fe200020e0606 */
        /* <DEDUP_REMOVED lines=8> */
.L_x_43:
[----:B------:R-:W-:Y:S05]  /*2a50*/  BSYNC B1 ;  /* 0x0000000000017941 */ /* 0x000fea0003800000 */
.L_x_42:
[----:B----45:R-:W-:Y:S01]  /*2a60*/  IMAD R24, R165, R10, RZ ;  /* 0x0000000aa5187224 */ /* 0x030fe200078e02ff */
[----:B------:R-:W-:Y:S01]  /*2a70*/  ISETP.GT.AND P2, PT, R164, 0x8, P0 ;  /* 0x00000008a400780c */ /* 0x000fe20000744270 */
[----:B0-----:R-:W-:Y:S01]  /*2a80*/  IMAD.X R33, R18, 0x1, R157, P5 ;  /* 0x0000000112217824 */ /* 0x001fe200028e069d */
[----:B------:R-:W-:Y:S01]  /*2a90*/  BSSY B1, `(.L_x_44) ;  /* 0x0000007000017945 */ /* 0x000fe20003800000 */
[----:B------:R-:W-:Y:S01]  /*2aa0*/  IMAD R153, R34, R11, R24 ;  /* 0x0000000b22997224 */ /* 0x000fe200078e0218 */
[----:B------:R-:W-:-:S04]  /*2ab0*/  IADD3 R24, P0, R158, UR10, RZ ;  /* 0x0000000a9e187c10 */ /* 0x000fc8000ff1e0ff */
[----:B------:R0:W-:Y:S01]  /*2ac0*/  @P1 STG.E desc[UR16][R32.64], R153 ;  /* 0x0000009920001986 */ /* 0x0001e2000c101910 */
[----:B------:R-:W-:-:S04]  /*2ad0*/  IADD3.X R25, R159, UR11, RZ, P0, !PT ;  /* 0x0000000b9f197c10 */ /* 0x000fc800087fe4ff */
[----:B------:R-:W-:Y:S05]  /*2ae0*/  @!P2 BRA `(.L_x_45) ;  /* 0x000000000004a947 */ /* 0x000fea0003800000 */
[----:B------:R4:W5:Y:S02]  /*2af0*/  LDG.E.LTC128B R165, desc[UR16][R24.64] ;  /* 0x0000001018a57981 */ /* 0x000964000c1e1920 */
.L_x_45:
[----:B------:R-:W-:Y:S05]  /*2b00*/  BSYNC B1 ;  /* 0x0000000000017941 */ /* 0x000fea0003800000 */
.L_x_44:
[----:B------:R-:W-:Y:S01]  /*2b10*/  IADD3 R26, P5, R19, R26, RZ ;  /* 0x0000001a131a7210 */ /* 0x000fe20007fbe0ff */
[----:B----45:R-:W-:Y:S01]  /*2b20*/  IMAD R24, R165, R10, RZ ;  /* 0x0000000aa5187224 */ /* 0x030fe200078e02ff */
[----:B------:R-:W-:Y:S01]  /*2b30*/  ISETP.GT.AND P1, PT, R5, 0x18, PT ;  /* 0x000000180500780c */ /* 0x000fe20003f24270 */
[----:B------:R-:W-:Y:S01]  /*2b40*/  BSSY B1, `(.L_x_46) ;  /* 0x000000b000017945 */ /* 0x000fe20003800000 */
[----:B0-----:R-:W-:Y:S01]  /*2b50*/  IADD3 R32, P6, R28, UR12, RZ ;  /* 0x0000000c1c207c10 */ /* 0x001fe2000ffde0ff */
[----:B------:R-:W-:Y:S01]  /*2b60*/  IMAD R35, R35, R11, R24 ;  /* 0x0000000b23237224 */ /* 0x000fe200078e0218 */
[----:B------:R-:W-:Y:S01]  /*2b70*/  ISETP.GT.AND P4, PT, R164, RZ, P1 ;  /* 0x000000ffa400720c */ /* 0x000fe20000f84270 */
[----:B------:R-:W-:Y:S01]  /*2b80*/  IMAD.X R27, R18, 0x1, R27, P5 ;  /* 0x00000001121b7824 */ /* 0x000fe200028e061b */
[----:B------:R-:W-:Y:S02]  /*2b90*/  ISETP.GT.AND P0, PT, R5, 0x19, PT ;  /* 0x000000190500780c */ /* 0x000fe40003f04270 */
[----:B------:R-:W-:-:S02]  /*2ba0*/  IADD3 R24, P5, R20, R4, RZ ;  /* 0x0000000414187210 */ /* 0x000fc40007fbe0ff */
[----:B------:R0:W-:Y:S01]  /*2bb0*/  @P2 STG.E desc[UR16][R26.64], R35 ;  /* 0x000000231a002986 */ /* 0x0001e2000c101910 */
[----:B------:R-:W-:-:S06]  /*2bc0*/  IADD3.X R33, R29, UR13, RZ, P6, !PT ;  /* 0x0000000d1d217c10 */ /* 0x000fcc000b7fe4ff */
[----:B------:R-:W-:Y:S05]  /*2bd0*/  @!P4 BRA `(.L_x_47) ;  /* 0x000000000004c947 */ /* 0x000fea0003800000 */
[----:B------:R4:W5:Y:S02]  /*2be0*/  LDG.E.LTC128B R165, desc[UR16][R32.64] ;  /* 0x0000001020a57981 */ /* 0x000964000c1e1920 */
.L_x_47:
[----:B------:R-:W-:Y:S05]  /*2bf0*/  BSYNC B1 ;  /* 0x0000000000017941 */ /* 0x000fea0003800000 */
.L_x_46:
        /* <DEDUP_REMOVED lines=11> */
.L_x_49:
[----:B------:R-:W-:Y:S05]  /*2cb0*/  BSYNC B1 ;  /* 0x0000000000017941 */ /* 0x000fea0003800000 */
.L_x_48:
[----:B-----5:R-:W-:Y:S01]  /*2cc0*/  IMAD R36, R165, R10, RZ ;  /* 0x0000000aa5247224 */ /* 0x020fe200078e02ff */
[----:B------:R-:W-:Y:S01]  /*2cd0*/  ISETP.GT.AND P1, PT, R164, 0x8, P1 ;  /* 0x00000008a400780c */ /* 0x000fe20000f24270 */
[----:B0-----:R-:W-:Y:S01]  /*2ce0*/  IMAD.X R27, R23, 0x1, R6, P5 ;  /* 0x00000001171b7824 */ /* 0x001fe200028e0606 */
[----:B--2---:R-:W-:Y:S01]  /*2cf0*/  IADD3 R28, P4, R28, UR10, RZ ;  /* 0x0000000a1c1c7c10 */ /* 0x004fe2000ff9e0ff */
[----:B------:R-:W-:Y:S01]  /*2d00*/  IMAD R37, R37, R11, R36 ;  /* 0x0000000b25257224 */ /* 0x000fe200078e0224 */
[----:B------:R-:W-:Y:S01]  /*2d10*/  BSSY B1, `(.L_x_50) ;  /* 0x0000006000017945 */ /* 0x000fe20003800000 */
[----:B------:R-:W-:Y:S02]  /*2d20*/  IADD3 R36, P5, R20, R19, RZ ;  /* 0x0000001314247210 */ /* 0x000fe40007fbe0ff */
[----:B------:R-:W-:Y:S01]  /*2d30*/  IADD3.X R29, R29, UR11, RZ, P4, !PT ;  /* 0x0000000b1d1d7c10 */ /* 0x000fe2000a7fe4ff */
[----:B------:R0:W-:Y:S05]  /*2d40*/  @P2 STG.E desc[UR16][R26.64], R37 ;  /* 0x000000251a002986 */ /* 0x0001ea000c101910 */
[----:B------:R-:W-:Y:S05]  /*2d50*/  @!P1 BRA `(.L_x_51) ;  /* 0x0000000000049947 */ /* 0x000fea0003800000 */
[----:B------:R2:W5:Y:S02]  /*2d60*/  LDG.E.LTC128B R165, desc[UR16][R28.64] ;  /* 0x000000101ca57981 */ /* 0x000564000c1e1920 */
.L_x_51:
[----:B------:R-:W-:Y:S05]  /*2d70*/  BSYNC B1 ;  /* 0x0000000000017941 */ /* 0x000fea0003800000 */
.L_x_50:
[----:B-----5:R-:W-:Y:S01]  /*2d80*/  IMAD R20, R165, R10, RZ ;  /* 0x0000000aa5147224 */ /* 0x020fe200078e02ff */
[----:B------:R-:W-:Y:S01]  /*2d90*/  ISETP.GT.AND P2, PT, R164, 0x8, P0 ;  /* 0x00000008a400780c */ /* 0x000fe20000744270 */
[----:B0-----:R-:W-:Y:S01]  /*2da0*/  IMAD.X R37, R21, 0x1, R18, P5 ;  /* 0x0000000115257824 */ /* 0x001fe200028e0612 */
[----:B------:R-:W-:Y:S01]  /*2db0*/  BSSY B1, `(.L_x_52) ;  /* 0x0000007000017945 */ /* 0x000fe20003800000 */
[----:B--2---:R-:W-:Y:S01]  /*2dc0*/  IMAD R29, R38, R11, R20 ;  /* 0x0000000b261d7224 */ /* 0x004fe200078e0214 */
[----:B------:R-:W-:-:S04]  /*2dd0*/  IADD3 R20, P0, R30, UR10, RZ ;  /* 0x0000000a1e147c10 */ /* 0x000fc8000ff1e0ff */
[----:B------:R0:W-:Y:S01]  /*2de0*/  @P1 STG.E desc[UR16][R36.64], R29 ;  /* 0x0000001d24001986 */ /* 0x0001e2000c101910 */
[----:B------:R-:W-:-:S04]  /*2df0*/  IADD3.X R21, R31, UR11, RZ, P0, !PT ;  /* 0x0000000b1f157c10 */ /* 0x000fc800087fe4ff */
[----:B------:R-:W-:Y:S05]  /*2e00*/  @!P2 BRA `(.L_x_53) ;  /* 0x000000000004a947 */ /* 0x000fea0003800000 */
[----:B------:R2:W5:Y:S02]  /*2e10*/  LDG.E.LTC128B R165, desc[UR16][R20.64] ;  /* 0x0000001014a57981 */ /* 0x000564000c1e1920 */
.L_x_53:
[----:B------:R-:W-:Y:S05]  /*2e20*/  BSYNC B1 ;  /* 0x0000000000017941 */ /* 0x000fea0003800000 */
.L_x_52:
[----:B------:R-:W-:Y:S01]  /*2e30*/  IADD3 R22, P5, R22, R19, RZ ;  /* 0x0000001316167210 */ /* 0x000fe20007fbe0ff */
[----:B--2--5:R-:W-:Y:S01]  /*2e40*/  IMAD R20, R165, R10, RZ ;  /* 0x0000000aa5147224 */ /* 0x024fe200078e02ff */
[----:B------:R-:W-:Y:S01]  /*2e50*/  ISETP.GT.AND P1, PT, R5, 0x20, PT ;  /* 0x000000200500780c */ /* 0x000fe20003f24270 */
[----:B------:R-:W-:Y:S01]  /*2e60*/  BSSY B1, `(.L_x_54) ;  /* 0x000000b000017945 */ /* 0x000fe20003800000 */
[----:B------:R-:W-:Y:S01]  /*2e70*/  IADD3 R28, P6, R32, UR12, RZ ;  /* 0x0000000c201c7c10 */ /* 0x000fe2000ffde0ff */
[----:B------:R-:W-:Y:S01]  /*2e80*/  IMAD R39, R39, R11, R20 ;  /* 0x0000000b27277224 */ /* 0x000fe200078e0214 */
[----:B------:R-:W-:Y:S01]  /*2e90*/  ISETP.GT.AND P4, PT, R164, RZ, P1 ;  /* 0x000000ffa400720c */ /* 0x000fe20000f84270 */
[----:B------:R-:W-:Y:S01]  /*2ea0*/  IMAD.X R23, R23, 0x1, R18, P5 ;  /* 0x0000000117177824 */ /* 0x000fe200028e0612 */
[----:B------:R-:W-:Y:S02]  /*2eb0*/  ISETP.GT.AND P0, PT, R5, 0x21, PT ;  /* 0x000000210500780c */ /* 0x000fe40003f04270 */
[----:B------:R-:W-:-:S02]  /*2ec0*/  IADD3 R20, P5, R24, R4, RZ ;  /* 0x0000000418147210 */ /* 0x000fc40007fbe0ff */
[----:B------:R2:W-:Y:S01]  /*2ed0*/  @P2 STG.E desc[UR16][R22.64], R39 ;  /* 0x0000002716002986 */ /* 0x0005e2000c101910 */
[----:B0-----:R-:W-:-:S06]  /*2ee0*/  IADD3.X R29, R33, UR13, RZ, P6, !PT ;  /* 0x0000000d211d7c10 */ /* 0x001fcc000b7fe4ff */
[----:B------:R-:W-:Y:S05]  /*2ef0*/  @!P4 BRA `(.L_x_55) ;  /* 0x000000000004c947 */ /* 0x000fea0003800000 */
[----:B------:R0:W5:Y:S02]  /*2f00*/  LDG.E.LTC128B R165, desc[UR16][R28.64] ;  /* 0x000000101ca57981 */ /* 0x000164000c1e1920 */
.L_x_55:
[----:B------:R-:W-:Y:S05]  /*2f10*/  BSYNC B1 ;  /* 0x0000000000017941 */ /* 0x000fea0003800000 */
.L_x_54:
[----:B--2--5:R-:W-:Y:S01]  /*2f20*/  IMAD R22, R165, R10, RZ ;  /* 0x0000000aa5167224 */ /* 0x024fe200078e02ff */
[----:B------:R-:W-:Y:S01]  /*2f30*/  ISETP.GT.AND P2, PT, R164, RZ, P0 ;  /* 0x000000ffa400720c */ /* 0x000fe20000744270 */
[----:B------:R-:W-:Y:S01]  /*2f40*/  IMAD.X R21, R25, 0x1, R6, P5 ;  /* 0x0000000119157824 */ /* 0x000fe200028e0606 */
[----:B---3--:R-:W-:Y:S01]  /*2f50*/  IADD3 R30, P6, R34, UR12, RZ ;  /* 0x0000000c221e7c10 */ /* 0x008fe2000ffde0ff */
[----:B------:R-:W-:Y:S01]  /*2f60*/  IMAD R23, R40, R11, R22 ;  /* 0x0000000b28177224 */ /* 0x000fe200078e0216 */
[----:B------:R-:W-:Y:S01]  /*2f70*/  BSSY B1, `(.L_x_56) ;  /* 0x0000006000017945 */ /* 0x000fe20003800000 */
[----:B------:R-:W-:Y:S02]  /*2f80*/  IADD3 R22, P5, R26, R4, RZ ;  /* 0x000000041a167210 */ /* 0x000fe40007fbe0ff */
[----:B------:R-:W-:Y:S01]  /*2f90*/  IADD3.X R31, R35, UR13, RZ, P6, !PT ;  /* 0x0000000d231f7c10 */ /* 0x000fe2000b7fe4ff */
[----:B------:R2:W-:Y:S05]  /*2fa0*/  @P4 STG.E desc[UR16][R20.64], R23 ;  /* 0x0000001714004986 */ /* 0x0005ea000c101910 */
[----:B------:R-:W-:Y:S05]  /*2fb0*/  @!P2 BRA `(.L_x_57) ;  /* 0x000000000004a947 */ /* 0x000fea0003800000 */
[----:B------:R3:W5:Y:S02]  /*2fc0*/  LDG.E.LTC128B R165, desc[UR16][R30.64] ;  /* 0x000000101ea57981 */ /* 0x000764000c1e1920 */
.L_x_57:
[----:B------:R-:W-:Y:S05]  /*2fd0*/  BSYNC B1 ;  /* 0x0000000000017941 */ /* 0x000fea0003800000 */
.L_x_56:
[----:B-----5:R-:W-:Y:S01]  /*2fe0*/  IMAD R36, R165, R10, RZ ;  /* 0x0000000aa5247224 */ /* 0x020fe200078e02ff */
[----:B------:R-:W-:Y:S01]  /*2ff0*/  ISETP.GT.AND P1, PT, R164, 0x8, P1 ;  /* 0x00000008a400780c */ /* 0x000fe20000f24270 */
[----:B--2---:R-:W-:Y:S01]  /*3000*/  IMAD.X R23, R27, 0x1, R6, P5 ;  /* 0x000000011b177824 */ /* 0x004fe200028e0606 */
[----:B----4-:R-:W-:Y:S01]  /*3010*/  IADD3 R32, P4, R32, UR10, RZ ;  /* 0x0000000a20207c10 */ /* 0x010fe2000ff9e0ff */
[----:B------:R-:W-:Y:S01]  /*3020*/  IMAD R41, R41, R11, R36 ;  /* 0x0000000b29297224 */ /* 0x000fe200078e0224 */
[----:B------:R-:W-:Y:S01]  /*3030*/  BSSY B1, `(.L_x_58) ;  /* 0x0000006000017945 */ /* 0x000fe20003800000 */
[----:B------:R-:W-:Y:S02]  /*3040*/  IADD3 R36, P5, R24, R19, RZ ;  /* 0x0000001318247210 */ /* 0x000fe40007fbe0ff */
[----:B------:R-:W-:Y:S01]  /*3050*/  IADD3.X R33, R33, UR11, RZ, P4, !PT ;  /* 0x0000000b21217c10 */ /* 0x000fe2000a7fe4ff */
[----:B------:R2:W-:Y:S05]  /*3060*/  @P2 STG.E desc[UR16][R22.64], R41 ;  /* 0x0000002916002986 */ /* 0x0005ea000c101910 */
[----:B------:R-:W-:Y:S05]  /*3070*/  @!P1 BRA `(.L_x_59) ;  /* 0x0000000000049947 */ /* 0x000fea0003800000 */
[----:B------:R4:W5:Y:S02]  /*3080*/  LDG.E.LTC128B R165, desc[UR16][R32.64] ;  /* 0x0000001020a57981 */ /* 0x000964000c1e1920 */
.L_x_59:
[----:B------:R-:W-:Y:S05]  /*3090*/  BSYNC B1 ;  /* 0x0000000000017941 */ /* 0x000fea0003800000 */
.L_x_58:
[----:B-----5:R-:W-:Y:S01]  /*30a0*/  IMAD R24, R165, R10, RZ ;  /* 0x0000000aa5187224 */ /* 0x020fe200078e02ff */
[----:B------:R-:W-:Y:S01]  /*30b0*/  ISETP.GT.AND P2, PT, R164, 0x8, P0 ;  /* 0x00000008a400780c */ /* 0x000fe20000744270 */
[----:B------:R-:W-:Y:S01]  /*30c0*/  IMAD.X R37, R25, 0x1, R18, P5 ;  /* 0x0000000119257824 */ /* 0x000fe200028e0612 */
[----:B------:R-:W-:Y:S01]  /*30d0*/  BSSY B1, `(.L_x_60) ;  /* 0x0000007000017945 */ /* 0x000fe20003800000 */
[----:B----4-:R-:W-:Y:S01]  /*30e0*/  IMAD R33, R42, R11, R24 ;  /* 0x0000000b2a217224 */ /* 0x010fe200078e0218 */
[----:B------:R-:W-:-:S04]  /*30f0*/  IADD3 R24, P0, R34, UR10, RZ ;  /* 0x0000000a22187c10 */ /* 0x000fc8000ff1e0ff */
[----:B------:R4:W-:Y:S01]  /*3100*/  @P1 STG.E desc[UR16][R36.64], R33 ;  /* 0x0000002124001986 */ /* 0x0009e2000c101910 */
[----:B------:R-:W-:-:S04]  /*3110*/  IADD3.X R25, R35, UR11, RZ, P0, !PT ;  /* 0x0000000b23197c10 */ /* 0x000fc800087fe4ff */
[----:B------:R-:W-:Y:S05]  /*3120*/  @!P2 BRA `(.L_x_61) ;  /* 0x000000000004a947 */ /* 0x000fea0003800000 */
[----:B------:R0:W5:Y:S02]  /*3130*/  LDG.E.LTC128B R165, desc[UR16][R24.64] ;  /* 0x0000001018a57981 */ /* 0x000164000c1e1920 */
.L_x_61:
[----:B------:R-:W-:Y:S05]  /*3140*/  BSYNC B1 ;  /* 0x0000000000017941 */ /* 0x000fea0003800000 */
.L_x_60:
[----:B------:R-:W-:Y:S01]  /*3150*/  IADD3 R26, P5, R26, R19, RZ ;  /* 0x000000131a1a7210 */ /* 0x000fe20007fbe0ff */
[----:B0----5:R-:W-:Y:S01]  /*3160*/  IMAD R24, R165, R10, RZ ;  /* 0x0000000aa5187224 */ /* 0x021fe200078e02ff */
        /* <DEDUP_REMOVED lines=9> */
[----:B----4-:R-:W-:-:S06]  /*3200*/  IADD3.X R33, R29, UR13, RZ, P6, !PT ;  /* 0x0000000d1d217c10 */ /* 0x010fcc000b7fe4ff */
[----:B------:R-:W-:Y:S05]  /*3210*/  @!P4 BRA `(.L_x_63) ;  /* 0x000000000004c947 */ /* 0x000fea0003800000 */
[----:B------:R4:W5:Y:S02]  /*3220*/  LDG.E.LTC128B R165, desc[UR16][R32.64] ;  /* 0x0000001020a57981 */ /* 0x000964000c1e1920 */
.L_x_63:
[----:B------:R-:W-:Y:S05]  /*3230*/  BSYNC B1 ;  /* 0x0000000000017941 */ /* 0x000fea0003800000 */
.L_x_62:
        /* <DEDUP_REMOVED lines=11> */
.L_x_65:
[----:B------:R-:W-:Y:S05]  /*32f0*/  BSYNC B1 ;  /* 0x0000000000017941 */ /* 0x000fea0003800000 */
.L_x_64:
        /* <DEDUP_REMOVED lines=11> */
.L_x_67:
[----:B------:R-:W-:Y:S05]  /*33b0*/  BSYNC B1 ;  /* 0x0000000000017941 */ /* 0x000fea0003800000 */
.L_x_66:
[----:B-----5:R-:W-:Y:S01]  /*33c0*/  IMAD R20, R165, R10, RZ ;  /* 0x0000000aa5147224 */ /* 0x020fe200078e02ff */
[----:B------:R-:W-:Y:S01]  /*33d0*/  ISETP.GT.AND P2, PT, R164, 0x8, P0 ;  /* 0x00000008a400780c */ /* 0x000fe20000744270 */
[----:B------:R-:W-:Y:S01]  /*33e0*/  IMAD.X R37, R21, 0x1, R18, P5 ;  /* 0x0000000115257824 */ /* 0x000fe200028e0612 */
[----:B------:R-:W-:Y:S01]  /*33f0*/  BSSY B1, `(.L_x_68) ;  /* 0x0000007000017945 */ /* 0x000fe20003800000 */
[----:B0-----:R-:W-:Y:S01]  /*3400*/  IMAD R29, R46, R11, R20 ;  /* 0x0000000b2e1d7224 */ /* 0x001fe200078e0214 */
[----:B------:R-:W-:-:S04]  /*3410*/  IADD3 R20, P0, R30, UR10, RZ ;  /* 0x0000000a1e147c10 */ /* 0x000fc8000ff1e0ff */
[----:B------:R0:W-:Y:S01]  /*3420*/  @P1 STG.E desc[UR16][R36.64], R29 ;  /* 0x0000001d24001986 */ /* 0x0001e2000c101910 */
[----:B------:R-:W-:-:S04]  /*3430*/  IADD3.X R21, R31, UR11, RZ, P0, !PT ;  /* 0x0000000b1f157c10 */ /* 0x000fc800087fe4ff */
[----:B------:R-:W-:Y:S05]  /*3440*/  @!P2 BRA `(.L_x_69) ;  /* 0x000000000004a947 */ /* 0x000fea0003800000 */
[----:B------:R0:W5:Y:S02]  /*3450*/  LDG.E.LTC128B R165, desc[UR16][R20.64] ;  /* 0x0000001014a57981 */ /* 0x000164000c1e1920 */
.L_x_69:
[----:B------:R-:W-:Y:S05]  /*3460*/  BSYNC B1 ;  /* 0x0000000000017941 */ /* 0x000fea0003800000 */
.L_x_68:
[----:B0-----:R-:W-:Y:S01]  /*3470*/  IADD3 R20, P5, R22, R19, RZ ;  /* 0x0000001316147210 */ /* 0x001fe20007fbe0ff */
[----:B-----5:R-:W-:Y:S01]  /*3480*/  IMAD R28, R165, R10, RZ ;  /* 0x0000000aa51c7224 */ /* 0x020fe200078e02ff */
[----:B------:R-:W-:Y:S01]  /*3490*/  ISETP.GT.AND P1, PT, R5, 0x30, PT ;  /* 0x000000300500780c */ /* 0x000fe20003f24270 */
[----:B------:R-:W-:Y:S01]  /*34a0*/  BSSY B1, `(.L_x_70) ;  /* 0x000000b000017945 */ /* 0x000fe20003800000 */
[----:B--2---:R-:W-:Y:S01]  /*34b0*/  IADD3 R22, P6, R32, UR12, RZ ;  /* 0x0000000c20167c10 */ /* 0x004fe2000ffde0ff */
        /* <DEDUP_REMOVED lines=9> */
.L_x_71:
[----:B------:R-:W-:Y:S05]  /*3550*/  BSYNC B1 ;  /* 0x0000000000017941 */ /* 0x000fea0003800000 */
.L_x_70:
[----:B0----5:R-:W-:Y:S01]  /*3560*/  IMAD R20, R165, R10, RZ ;  /* 0x0000000aa5147224 */ /* 0x021fe200078e02ff */
[----:B------:R-:W-:Y:S01]  /*3570*/  ISETP.GT.AND P2, PT, R164, RZ, P0 ;  /* 0x000000ffa400720c */ /* 0x000fe20000744270 */
[----:B------:R-:W-:Y:S01]  /*3580*/  IMAD.X R29, R25, 0x1, R6, P5 ;  /* 0x00000001191d7824 */ /* 0x000fe200028e0606 */
[----:B------:R-:W-:Y:S01]  /*3590*/  BSSY B1, `(.L_x_72) ;  /* 0x0000008000017945 */ /* 0x000fe20003800000 */
[----:B---3--:R-:W-:Y:S01]  /*35a0*/  IMAD R31, R48, R11, R20 ;  /* 0x0000000b301f7224 */ /* 0x008fe200078e0214 */
[----:B------:R-:W-:Y:S02]  /*35b0*/  IADD3 R20, P6, R34, UR12, RZ ;  /* 0x0000000c22147c10 */ /* 0x000fe4000ffde0ff */
[----:B------:R-:W-:Y:S02]  /*35c0*/  IADD3 R30, P5, R26, R4, RZ ;  /* 0x000000041a1e7210 */ /* 0x000fe40007fbe0ff */
[----:B------:R0:W-:Y:S01]  /*35d0*/  @P4 STG.E desc[UR16][R28.64], R31 ;  /* 0x0000001f1c004986 */ /* 0x0001e2000c101910 */
[----:B------:R-:W-:-:S04]  /*35e0*/  IADD3.X R21, R35, UR13, RZ, P6, !PT ;  /* 0x0000000d23157c10 */ /* 0x000fc8000b7fe4ff */
[----:B------:R-:W-:Y:S06]  /*35f0*/  @!P2 BRA `(.L_x_73) ;  /* 0x000000000004a947 */ /* 0x000fec0003800000 */
[----:B------:R3:W5:Y:S02]  /*3600*/  LDG.E.LTC128B R165, desc[UR16][R20.64] ;  /* 0x0000001014a57981 */ /* 0x000764000c1e1920 */
.L_x_73:
[----:B------:R-:W-:Y:S05]  /*3610*/  BSYNC B1 ;  /* 0x0000000000017941 */ /* 0x000fea0003800000 */
.L_x_72:
[----:B-----5:R-:W-:Y:S01]  /*3620*/  IMAD R36, R165, R10, RZ ;  /* 0x0000000aa5247224 */ /* 0x020fe200078e02ff */
[----:B------:R-:W-:Y:S01]  /*3630*/  ISETP.GT.AND P1, PT, R164, 0x8, P1 ;  /* 0x00000008a400780c */ /* 0x000fe20000f24270 */
[----:B0-----:R-:W-:Y:S01]  /*3640*/  IMAD.X R31, R27, 0x1, R6, P5 ;  /* 0x000000011b1f7824 */ /* 0x001fe200028e0606 */
        /* <DEDUP_REMOVED lines=8> */
.L_x_75:
[----:B------:R-:W-:Y:S05]  /*36d0*/  BSYNC B1 ;  /* 0x0000000000017941 */ /* 0x000fea0003800000 */
.L_x_74:
        /* <DEDUP_REMOVED lines=10> */
.L_x_77:
[----:B------:R-:W-:Y:S05]  /*3780*/  BSYNC B1 ;  /* 0x0000000000017941 */ /* 0x000fea0003800000 */
.L_x_76:
[----:B0-----:R-:W-:Y:S01]  /*3790*/  IADD3 R24, P5, R26, R19, RZ ;  /* 0x000000131a187210 */ /* 0x001fe20007fbe0ff */
[----:B-----5:R-:W-:Y:S01]  /*37a0*/  IMAD R32, R165, R10, RZ ;  /* 0x0000000aa5207224 */ /* 0x020fe200078e02ff */
        /* <DEDUP_REMOVED lines=12> */
.L_x_79:
[----:B------:R-:W-:Y:S05]  /*3870*/  BSYNC B1 ;  /* 0x0000000000017941 */ /* 0x000fea0003800000 */
.L_x_78:
[----:B0----5:R-:W-:Y:S01]  /*3880*/  IMAD R24, R165, R10, RZ ;  /* 0x0000000aa5187224 */ /* 0x021fe200078e02ff */
[----:B------:R-:W-:Y:S01]  /*3890*/  ISETP.GT.AND P2, PT, R164, RZ, P0 ;  /* 0x000000ffa400720c */ /* 0x000fe20000744270 */
[----:B----4-:R-:W-:Y:S01]  /*38a0*/  IMAD.X R33, R29, 0x1, R6, P5 ;  /* 0x000000011d217824 */ /* 0x010fe200028e0606 */
[----:B------:R-:W-:Y:S01]  /*38b0*/  BSSY B1, `(.L_x_80) ;  /* 0x0000008000017945 */ /* 0x000fe20003800000 */
[----:B------:R-:W-:Y:S01]  /*38c0*/  IMAD R35, R52, R11, R24 ;  /* 0x0000000b34237224 */ /* 0x000fe200078e0218 */
[----:B------:R-:W-:Y:S02]  /*38d0*/  IADD3 R24, P6, R20, UR12, RZ ;  /* 0x0000000c14187c10 */ /* 0x000fe4000ffde0ff */
[----:B------:R-:W-:Y:S02]  /*38e0*/  IADD3 R34, P5, R30, R4, RZ ;  /* 0x000000041e227210 */ /* 0x000fe40007fbe0ff */
[----:B------:R0:W-:Y:S01]  /*38f0*/  @P4 STG.E desc[UR16][R32.64], R35 ;  /* 0x0000002320004986 */ /* 0x0001e2000c101910 */
[----:B------:R-:W-:-:S04]  /*3900*/  IADD3.X R25, R21, UR13, RZ, P6, !PT ;  /* 0x0000000d15197c10 */ /* 0x000fc8000b7fe4ff */
[----:B------:R-:W-:Y:S06]  /*3910*/  @!P2 BRA `(.L_x_81) ;  /* 0x000000000004a947 */ /* 0x000fec0003800000 */
[----:B------:R4:W5:Y:S02]  /*3920*/  LDG.E.LTC128B R165, desc[UR16][R24.64] ;  /* 0x0000001018a57981 */ /* 0x000964000c1e1920 */
.L_x_81:
[----:B------:R-:W-:Y:S05]  /*3930*/  BSYNC B1 ;  /* 0x0000000000017941 */ /* 0x000fea0003800000 */
.L_x_80:
        /* <DEDUP_REMOVED lines=11> */
.L_x_83:
[----:B------:R-:W-:Y:S05]  /*39f0*/  BSYNC B1 ;  /* 0x0000000000017941 */ /* 0x000fea0003800000 */
.L_x_82:
[----:B--2--5:R-:W-:Y:S01]  /*3a00*/  IMAD R22, R165, R10, RZ ;  /* 0x0000000aa5167224 */ /* 0x024fe200078e02ff */
[----:B------:R-:W-:Y:S01]  /*3a10*/  ISETP.GT.AND P2, PT, R164, 0x8, P0 ;  /* 0x00000008a400780c */ /* 0x000fe20000744270 */
[----:B------:R-:W-:Y:S01]  /*3a20*/  IMAD.X R37, R29, 0x1, R18, P5 ;  /* 0x000000011d257824 */ /* 0x000fe200028e0612 */
[----:B---3--:R-:W-:Y:S01]  /*3a30*/  IADD3 R20, P0, R20, UR10, RZ ;  /* 0x0000000a14147c10 */ /* 0x008fe2000ff1e0ff */
[----:B------:R-:W-:Y:S01]  /*3a40*/  IMAD R23, R54, R11, R22 ;  /* 0x0000000b36177224 */ /* 0x000fe200078e0216 */
[----:B------:R-:W-:Y:S02]  /*3a50*/  BSSY B1, `(.L_x_84) ;  /* 0x0000005000017945 */ /* 0x000fe40003800000 */
[----:B------:R-:W-:Y:S02]  /*3a60*/  IADD3.X R21, R21, UR11, RZ, P0, !PT ;  /* 0x0000000b15157c10 */ /* 0x000fe400087fe4ff */
[----:B------:R2:W-:Y:S05]  /*3a70*/  @P1 STG.E desc[UR16][R36.64], R23 ;  /* 0x0000001724001986 */ /* 0x0005ea000c101910 */
[----:B------:R-:W-:Y:S05]  /*3a80*/  @!P2 BRA `(.L_x_85) ;  /* 0x000000000004a947 */ /* 0x000fea0003800000 */
[----:B------:R3:W5:Y:S02]  /*3a90*/  LDG.E.LTC128B R165, desc[UR16][R20.64] ;  /* 0x0000001014a57981 */ /* 0x000764000c1e1920 */
.L_x_85:
[----:B------:R-:W-:Y:S05]  /*3aa0*/  BSYNC B1 ;  /* 0x0000000000017941 */ /* 0x000fea0003800000 */
.L_x_84:
[----:B---3--:R-:W-:Y:S01]  /*3ab0*/  IADD3 R20, P5, R30, R19, RZ ;  /* 0x000000131e147210 */ /* 0x008fe20007fbe0ff */
[----:B-----5:R-:W-:Y:S01]  /*3ac0*/  IMAD R22, R165, R10, RZ ;  /* 0x0000000aa5167224 */ /* 0x020fe200078e02ff */
[C---:B------:R-:W-:Y:S01]  /*3ad0*/  ISETP.GT.AND P1, PT, R5.reuse, 0x40, PT ;  /* 0x000000400500780c */ /* 0x040fe20003f24270 */
[----:B------:R-:W-:Y:S01]  /*3ae0*/  BSSY B1, `(.L_x_86) ;  /* 0x000000b000017945 */ /* 0x000fe20003800000 */
[----:B------:R-:W-:Y:S01]  /*3af0*/  ISETP.GT.AND P0, PT, R5, 0x41, PT ;  /* 0x000000410500780c */ /* 0x000fe20003f04270 */
[----:B------:R-:W-:Y:S01]  /*3b00*/  IMAD R55, R55, R11, R22 ;  /* 0x0000000b37377224 */ /* 0x000fe200078e0216 */
[----:B------:R-:W-:Y:S01]  /*3b10*/  ISETP.GT.AND P4, PT, R164, RZ, P1 ;  /* 0x000000ffa400720c */ /* 0x000fe20000f84270 */
[----:B------:R-:W-:Y:S01]  /*3b20*/  IMAD.X R21, R31, 0x1, R18, P5 ;  /* 0x000000011f157824 */ /* 0x000fe200028e0612 */
[----:B------:R-:W-:Y:S02]  /*3b30*/  IADD3 R22, P6, R26, UR12, RZ ;  /* 0x0000000c1a167c10 */ /* 0x000fe4000ffde0ff */
[----:B------:R-:W-:-:S02]  /*3b40*/  IADD3 R28, P5, R32, R4, RZ ;  /* 0x00000004201c7210 */ /* 0x000fc40007fbe0ff */
[----:B------:R3:W-:Y:S01]  /*3b50*/  @P2 STG.E desc[UR16][R20.64], R55 ;  /* 0x0000003714002986 */ /* 0x0007e2000c101910 */
[----:B--2---:R-:W-:-:S06]  /*3b60*/  IADD3.X R23, R27, UR13, RZ, P6, !PT ;  /* 0x0000000d1b177c10 */ /* 0x004fcc000b7fe4ff */
[----:B------:R-:W-:Y:S05]  /*3b70*/  @!P4 BRA `(.L_x_87) ;  /* 0x000000000004c947 */ /* 0x000fea0003800000 */
[----:B------:R2:W5:Y:S02]  /*3b80*/  LDG.E.LTC128B R165, desc[UR16][R22.64] ;  /* 0x0000001016a57981 */ /* 0x000564000c1e1920 */
.L_x_87:
[----:B------:R-:W-:Y:S05]  /*3b90*/  BSYNC B1 ;  /* 0x0000000000017941 */ /* 0x000fea0003800000 */
.L_x_86:
[----:B---3-5:R-:W-:Y:S01]  /*3ba0*/  IMAD R20, R165, R10, RZ ;  /* 0x0000000aa5147224 */ /* 0x028fe200078e02ff */
[----:B------:R-:W-:Y:S01]  /*3bb0*/  ISETP.GT.AND P2, PT, R164, RZ, P0 ;  /* 0x000000ffa400720c */ /* 0x000fe20000744270 */
[----:B------:R-:W-:Y:S01]  /*3bc0*/  IMAD.X R29, R33, 0x1, R6, P5 ;  /* 0x00000001211d7824 */ /* 0x000fe200028e0606 */
        /* <DEDUP_REMOVED lines=8> */
.L_x_89:
[----:B------:R-:W-:Y:S05]  /*3c50*/  BSYNC B1 ;  /* 0x0000000000017941 */ /* 0x000fea0003800000 */
.L_x_88:
[----:B-----5:R-:W-:Y:S01]  /*3c60*/  IMAD R36, R165, R10, RZ ;  /* 0x0000000aa5247224 */ /* 0x020fe200078e02ff */
[----:B------:R-:W-:Y:S01]  /*3c70*/  ISETP.GT.AND P1, PT, R164, 0x8, P1 ;  /* 0x00000008a400780c */ /* 0x000fe20000f24270 */
[----:B---3--:R-:W-:Y:S01]  /*3c80*/  IMAD.X R31, R35, 0x1, R6, P5 ;  /* 0x00000001231f7824 */ /* 0x008fe200028e0606 */
        /* <DEDUP_REMOVED lines=8> */
.L_x_91:
[----:B------:R-:W-:Y:S05]  /*3d10*/  BSYNC B1 ;  /* 0x0000000000017941 */ /* 0x000fea0003800000 */
.L_x_90:
[----:B0----5:R-:W-:Y:S01]  /*3d20*/  IMAD R26, R165, R10, RZ ;  /* 0x0000000aa51a7224 */ /* 0x021fe200078e02ff */
[----:B------:R-:W-:Y:S01]  /*3d30*/  ISETP.GT.AND P2, PT, R164, 0x8, P0 ;  /* 0x00000008a400780c */ /* 0x000fe20000744270 */
[----:B------:R-:W-:Y:S01]  /*3d40*/  IMAD.X R37, R33, 0x1, R18, P5 ;  /* 0x0000000121257824 */ /* 0x000fe200028e0612 */
[----:B----4-:R-:W-:Y:S01]  /*3d50*/  IADD3 R24, P0, R24, UR10, RZ ;  /* 0x0000000a18187c10 */ /* 0x010fe2000ff1e0ff */
[----:B------:R-:W-:Y:S01]  /*3d60*/  IMAD R27, R58, R11, R26 ;  /* 0x0000000b3a1b7224 */ /* 0x000fe200078e021a */
[----:B------:R-:W-:Y:S02]  /*3d70*/  BSSY B1, `(.L_x_92) ;  /* 0x0000005000017945 */ /* 0x000fe40003800000 */
[----:B------:R-:W-:Y:S02]  /*3d80*/  IADD3.X R25, R25, UR11, RZ, P0, !PT ;  /* 0x0000000b19197c10 */ /* 0x000fe400087fe4ff */
[----:B------:R0:W-:Y:S05]  /*3d90*/  @P1 STG.E desc[UR16][R36.64], R27 ;  /* 0x0000001b24001986 */ /* 0x0001ea000c101910 */
[----:B------:R-:W-:Y:S05]  /*3da0*/  @!P2 BRA `(.L_x_93) ;  /* 0x000000000004a947 */ /* 0x000fea0003800000 */
[----:B------:R4:W5:Y:S02]  /*3db0*/  LDG.E.LTC128B R165, desc[UR16][R24.64] ;  /* 0x0000001018a57981 */ /* 0x000964000c1e1920 */
.L_x_93:
[----:B------:R-:W-:Y:S05]  /*3dc0*/  BSYNC B1 ;  /* 0x0000000000017941 */ /* 0x000fea0003800000 */
.L_x_92:
[----:B----4-:R-:W-:Y:S01]  /*3dd0*/  IADD3 R24, P5, R34, R19, RZ ;  /* 0x0000001322187210 */ /* 0x010fe20007fbe0ff */
        /* <DEDUP_REMOVED lines=10> */
[----:B0-----:R-:W-:-:S06]  /*3e80*/  IADD3.X R27, R23, UR13, RZ, P6, !PT ;  /* 0x0000000d171b7c10 */ /* 0x001fcc000b7fe4ff */
[----:B------:R-:W-:Y:S05]  /*3e90*/  @!P4 BRA `(.L_x_95) ;  /* 0x000000000004c947 */ /* 0x000fea0003800000 */
[----:B------:R0:W5:Y:S02]  /*3ea0*/  LDG.E.LTC128B R165, desc[UR16][R26.64] ;  /* 0x000000101aa57981 */ /* 0x000164000c1e1920 */
.L_x_95:
[----:B------:R-:W-:Y:S05]  /*3eb0*/  BSYNC B1 ;  /* 0x0000000000017941 */ /* 0x000fea0003800000 */
.L_x_94:
[----:B----45:R-:W-:Y:S01]  /*3ec0*/  IMAD R24, R165, R10, RZ ;  /* 0x0000000aa5187224 */ /* 0x030fe200078e02ff */
        /* <DEDUP_REMOVED lines=10> */
.L_x_97:
[----:B------:R-:W-:Y:S05]  /*3f70*/  BSYNC B1 ;  /* 0x0000000000017941 */ /* 0x000fea0003800000 */
.L_x_96:
[----:B-----5:R-:W-:Y:S01]  /*3f80*/  IMAD R36, R165, R10, RZ ;  /* 0x0000000aa5247224 */ /* 0x020fe200078e02ff */
[----:B------:R-:W-:Y:S01]  /*3f90*/  ISETP.GT.AND P1, PT, R164, 0x8, P1 ;  /* 0x00000008a400780c */ /* 0x000fe20000f24270 */
[----:B----4-:R-:W-:Y:S01]  /*3fa0*/  IMAD.X R35, R31, 0x1, R6, P5 ;  /* 0x000000011f237824 */ /* 0x010fe200028e0606 */
        /* <DEDUP_REMOVED lines=8> */
.L_x_99:
[----:B------:R-:W-:Y:S05]  /*4030*/  BSYNC B1 ;  /* 0x0000000000017941 */ /* 0x000fea0003800000 */
.L_x_98:
[----:B----45:R-:W-:Y:S01]  /*4040*/  IMAD R22, R165, R10, RZ ;  /* 0x0000000aa5167224 */ /* 0x030fe200078e02ff */
[----:B------:R-:W-:Y:S01]  /*4050*/  ISETP.GT.AND P2, PT, R164, 0x8, P0 ;  /* 0x00000008a400780c */ /* 0x000fe20000744270 */
[----:B------:R-:W-:Y:S01]  /*4060*/  IMAD.X R37, R29, 0x1, R18, P5 ;  /* 0x000000011d257824 */ /* 0x000fe200028e0612 */
[----:B------:R-:W-:Y:S01]  /*4070*/  IADD3 R20, P0, R20, UR10, RZ ;  /* 0x0000000a14147c10 */ /* 0x000fe2000ff1e0ff */
[----:B------:R-:W-:Y:S01]  /*4080*/  IMAD R23, R62, R11, R22 ;  /* 0x0000000b3e177224 */ /* 0x000fe200078e0216 */
[----:B------:R-:W-:Y:S02]  /*4090*/  BSSY B1, `(.L_x_100) ;  /* 0x0000005000017945 */ /* 0x000fe40003800000 */
[----:B------:R-:W-:Y:S02]  /*40a0*/  IADD3.X R21, R21, UR11, RZ, P0, !PT ;  /* 0x0000000b15157c10 */ /* 0x000fe400087fe4ff */
[----:B------:R4:W-:Y:S05]  /*40b0*/  @P1 STG.E desc[UR16][R36.64], R23 ;  /* 0x0000001724001986 */ /* 0x0009ea000c101910 */
[----:B------:R-:W-:Y:S05]  /*40c0*/  @!P2 BRA `(.L_x_101) ;  /* 0x000000000004a947 */ /* 0x000fea0003800000 */
[----:B------:R0:W5:Y:S02]  /*40d0*/  LDG.E.LTC128B R165, desc[UR16][R20.64] ;  /* 0x0000001014a57981 */ /* 0x000164000c1e1920 */
.L_x_101:
[----:B------:R-:W-:Y:S05]  /*40e0*/  BSYNC B1 ;  /* 0x0000000000017941 */ /* 0x000fea0003800000 */
.L_x_100:
[----:B0-----:R-:W-:Y:S01]  /*40f0*/  IADD3 R20, P5, R30, R19, RZ ;  /* 0x000000131e147210 */ /* 0x001fe20007fbe0ff */
        /* <DEDUP_REMOVED lines=10> */
[----:B----4-:R-:W-:-:S06]  /*41a0*/  IADD3.X R23, R27, UR13, RZ, P6, !PT ;  /* 0x0000000d1b177c10 */ /* 0x010fcc000b7fe4ff */
[----:B------:R-:W-:Y:S05]  /*41b0*/  @!P4 BRA `(.L_x_103) ;  /* 0x000000000004c947 */ /* 0x000fea0003800000 */
[----:B------:R4:W5:Y:S02]  /*41c0*/  LDG.E.LTC128B R165, desc[UR16][R22.64] ;  /* 0x0000001016a57981 */ /* 0x000964000c1e1920 */
.L_x_103:
[----:B------:R-:W-:Y:S05]  /*41d0*/  BSYNC B1 ;  /* 0x0000000000017941 */ /* 0x000fea0003800000 */
.L_x_102:
        /* <DEDUP_REMOVED lines=11> */
.L_x_105:
[----:B------:R-:W-:Y:S05]  /*4290*/  BSYNC B1 ;  /* 0x0000000000017941 */ /* 0x000fea0003800000 */
.L_x_104:
        /* <DEDUP_REMOVED lines=11> */
.L_x_107:
[----:B------:R-:W-:Y:S05]  /*4350*/  BSYNC B1 ;  /* 0x0000000000017941 */ /* 0x000fea0003800000 */
.L_x_106:
[----:B0----5:R-:W-:Y:S01]  /*4360*/  IMAD R26, R165, R10, RZ ;  /* 0x0000000aa51a7224 */ /* 0x021fe200078e02ff */
        /* <DEDUP_REMOVED lines=9> */
.L_x_109:
[----:B------:R-:W-:Y:S05]  /*4400*/  BSYNC B1 ;  /* 0x0000000000017941 */ /* 0x000fea0003800000 */
.L_x_108:
        /* <DEDUP_REMOVED lines=11> */
[----:B------:R-:W-:-:S06]  /*44c0*/  IADD3.X R27, R23, UR13, RZ, P6, !PT ;  /* 0x0000000d171b7c10 */ /* 0x000fcc000b7fe4ff */
[----:B------:R-:W-:Y:S05]  /*44d0*/  @!P4 BRA `(.L_x_111) ;  /* 0x000000000004c947 */ /* 0x000fea0003800000 */
[----:B------:R0:W5:Y:S02]  /*44e0*/  LDG.E.LTC128B R165, desc[UR16][R26.64] ;  /* 0x000000101aa57981 */ /* 0x000164000c1e1920 */
.L_x_111:
[----:B------:R-:W-:Y:S05]  /*44f0*/  BSYNC B1 ;  /* 0x0000000000017941 */ /* 0x000fea0003800000 */
.L_x_110:
[----:B0----5:R-:W-:Y:S01]  /*4500*/  IMAD R24, R165, R10, RZ ;  /* 0x0000000aa5187224 */ /* 0x021fe200078e02ff */
[----:B------:R-:W-:Y:S01]  /*4510*/  ISETP.GT.AND P2, PT, R164, RZ, P0 ;  /* 0x000000ffa400720c */ /* 0x000fe20000744270 */
[----:B------:R-:W-:Y:S01]  /*4520*/  IMAD.X R33, R29, 0x1, R6, P5 ;  /* 0x000000011d217824 */ /* 0x000fe200028e0606 */
[----:B------:R-:W-:Y:S01]  /*4530*/  BSSY B1, `(.L_x_112) ;  /* 0x0000008000017945 */ /* 0x000fe20003800000 */
[----:B--2---:R-:W-:Y:S01]  /*4540*/  IMAD R35, R68, R11, R24 ;  /* 0x0000000b44237224 */ /* 0x004fe200078e0218 */
[----:B------:R-:W-:Y:S02]  /*4550*/  IADD3 R24, P6, R20, UR12, RZ ;  /* 0x0000000c14187c10 */ /* 0x000fe4000ffde0ff */
[----:B------:R-:W-:Y:S02]  /*4560*/  IADD3 R34, P5, R30, R4, RZ ;  /* 0x000000041e227210 */ /* 0x000fe40007fbe0ff */
[----:B------:R0:W-:Y:S01]  /*4570*/  @P4 STG.E desc[UR16][R32.64], R35 ;  /* 0x0000002320004986 */ /* 0x0001e2000c101910 */
[----:B------:R-:W-:-:S04]  /*4580*/  IADD3.X R25, R21, UR13, RZ, P6, !PT ;  /* 0x0000000d15197c10 */ /* 0x000fc8000b7fe4ff */
[----:B------:R-:W-:Y:S06]  /*4590*/  @!P2 BRA `(.L_x_113) ;  /* 0x000000000004a947 */ /* 0x000fec0003800000 */
[----:B------:R2:W5:Y:S02]  /*45a0*/  LDG.E.LTC128B R165, desc[UR16][R24.64] ;  /* 0x0000001018a57981 */ /* 0x000564000c1e1920 */
.L_x_113:
[----:B------:R-:W-:Y:S05]  /*45b0*/  BSYNC B1 ;  /* 0x0000000000017941 */ /* 0x000fea0003800000 */
.L_x_112:
        /* <DEDUP_REMOVED lines=11> */
.L_x_115:
[----:B------:R-:W-:Y:S05]  /*4670*/  BSYNC B1 ;  /* 0x0000000000017941 */ /* 0x000fea0003800000 */
.L_x_114:
[----:B----45:R-:W-:Y:S01]  /*4680*/  IMAD R22, R165, R10, RZ ;  /* 0x0000000aa5167224 */ /* 0x030fe200078e02ff */
        /* <DEDUP_REMOVED lines=9> */
.L_x_117:
[----:B------:R-:W-:Y:S05]  /*4720*/  BSYNC B1 ;  /* 0x0000000000017941 */ /* 0x000fea0003800000 */
.L_x_116:
        /* <DEDUP_REMOVED lines=11> */
[----:B---3--:R-:W-:-:S06]  /*47e0*/  IADD3.X R23, R27, UR13, RZ, P6, !PT ;  /* 0x0000000d1b177c10 */ /* 0x008fcc000b7fe4ff */
[----:B------:R-:W-:Y:S05]  /*47f0*/  @!P4 BRA `(.L_x_119) ;  /* 0x000000000004c947 */ /* 0x000fea0003800000 */
[----:B------:R3:W5:Y:S02]  /*4800*/  LDG.E.LTC128B R165, desc[UR16][R22.64] ;  /* 0x0000001016a57981 */ /* 0x000764000c1e1920 */
.L_x_119:
[----:B------:R-:W-:Y:S05]  /*4810*/  BSYNC B1 ;  /* 0x0000000000017941 */ /* 0x000fea0003800000 */
.L_x_118:
        /* <DEDUP_REMOVED lines=11> */
.L_x_121:
[----:B------:R-:W-:Y:S05]  /*48d0*/  BSYNC B1 ;  /* 0x0000000000017941 */ /* 0x000fea0003800000 */
.L_x_120:
[----:B-----5:R-:W-:Y:S01]  /*48e0*/  IMAD R36, R165, R10, RZ ;  /* 0x0000000aa5247224 */ /* 0x020fe200078e02ff */
[----:B------:R-:W-:Y:S01]  /*48f0*/  ISETP.GT.AND P1, PT, R164, 0x8, P1 ;  /* 0x00000008a400780c */ /* 0x000fe20000f24270 */
[----:B----4-:R-:W-:Y:S01]  /*4900*/  IMAD.X R31, R35, 0x1, R6, P5 ;  /* 0x00000001231f7824 */ /* 0x010fe200028e0606 */
        /* <DEDUP_REMOVED lines=8> */
.L_x_123:
[----:B------:R-:W-:Y:S05]  /*4990*/  BSYNC B1 ;  /* 0x0000000000017941 */ /* 0x000fea0003800000 */
.L_x_122:
[----:B0----5:R-:W-:Y:S01]  /*49a0*/  IMAD R26, R165, R10, RZ ;  /* 0x0000000aa51a7224 */ /* 0x021fe200078e02ff */
[----:B------:R-:W-:Y:S01]  /*49b0*/  ISETP.GT.AND P2, PT, R164, 0x8, P0 ;  /* 0x00000008a400780c */ /* 0x000fe20000744270 */
[----:B------:R-:W-:Y:S01]  /*49c0*/  IMAD.X R37, R33, 0x1, R18, P5 ;  /* 0x0000000121257824 */ /* 0x000fe200028e0612 */
[----:B--2---:R-:W-:Y:S01]  /*49d0*/  IADD3 R24, P0, R24, UR10, RZ ;  /* 0x0000000a18187c10 */ /* 0x004fe2000ff1e0ff */
[----:B------:R-:W-:Y:S01]  /*49e0*/  IMAD R27, R74, R11, R26 ;  /* 0x0000000b4a1b7224 */ /* 0x000fe200078e021a */
[----:B------:R-:W-:Y:S02]  /*49f0*/  BSSY B1, `(.L_x_124) ;  /* 0x0000005000017945 */ /* 0x000fe40003800000 */
[----:B------:R-:W-:Y:S02]  /*4a00*/  IADD3.X R25, R25, UR11, RZ, P0, !PT ;  /* 0x0000000b19197c10 */ /* 0x000fe400087fe4ff */
[----:B------:R0:W-:Y:S05]  /*4a10*/  @P1 STG.E desc[UR16][R36.64], R27 ;  /* 0x0000001b24001986 */ /* 0x0001ea000c101910 */
[----:B------:R-:W-:Y:S05]  /*4a20*/  @!P2 BRA `(.L_x_125) ;  /* 0x000000000004a947 */ /* 0x000fea0003800000 */
[----:B------:R2:W5:Y:S02]  /*4a30*/  LDG.E.LTC128B R165, desc[UR16][R24.64] ;  /* 0x0000001018a57981 */ /* 0x000564000c1e1920 */
.L_x_125:
[----:B------:R-:W-:Y:S05]  /*4a40*/  BSYNC B1 ;  /* 0x0000000000017941 */ /* 0x000fea0003800000 */
.L_x_124:
[----:B--2---:R-:W-:Y:S01]  /*4a50*/  IADD3 R24, P5, R34, R19, RZ ;  /* 0x0000001322187210 */ /* 0x004fe20007fbe0ff */
        /* <DEDUP_REMOVED lines=13> */
.L_x_127:
[----:B------:R-:W-:Y:S05]  /*4b30*/  BSYNC B1 ;  /* 0x0000000000017941 */ /* 0x000fea0003800000 */
.L_x_126:
[----:B--2--5:R-:W-:Y:S01]  /*4b40*/  IMAD R24, R165, R10, RZ ;  /* 0x0000000aa5187224 */ /* 0x024fe200078e02ff */
        /* <DEDUP_REMOVED lines=10> */
.L_x_129:
[----:B------:R-:W-:Y:S05]  /*4bf0*/  BSYNC B1 ;  /* 0x0000000000017941 */ /* 0x000fea0003800000 */
.L_x_128:
[----:B-----5:R-:W-:Y:S01]  /*4c00*/  IMAD R36, R165, R10, RZ ;  /* 0x0000000aa5247224 */ /* 0x020fe200078e02ff */
[----:B------:R-:W-:Y:S01]  /*4c10*/  ISETP.GT.AND P1, PT, R164, 0x8, P1 ;  /* 0x00000008a400780c */ /* 0x000fe20000f24270 */
[----:B--2---:R-:W-:Y:S01]  /*4c20*/  IMAD.X R35, R31, 0x1, R6, P5 ;  /* 0x000000011f237824 */ /* 0x004fe200028e0606 */
        /* <DEDUP_REMOVED lines=8> */
.L_x_131:
[----:B------:R-:W-:Y:S05]  /*4cb0*/  BSYNC B1 ;  /* 0x0000000000017941 */ /* 0x000fea0003800000 */
.L_x_130:
[----:B---3-5:R-:W-:Y:S01]  /*4cc0*/  IMAD R22, R165, R10, RZ ;  /* 0x0000000aa5167224 */ /* 0x028fe200078e02ff */
        /* <DEDUP_REMOVED lines=9> */
.L_x_133:
[----:B------:R-:W-:Y:S05]  /*4d60*/  BSYNC B1 ;  /* 0x0000000000017941 */ /* 0x000fea0003800000 */
.L_x_132:
        /* <DEDUP_REMOVED lines=14> */
.L_x_135:
[----:B------:R-:W-:Y:S05]  /*4e50*/  BSYNC B1 ;  /* 0x0000000000017941 */ /* 0x000fea0003800000 */
.L_x_134:
[----:B0----5:R-:W-:Y:S01]  /*4e60*/  IMAD R20, R165, R10, RZ ;  /* 0x0000000aa5147224 */ /* 0x021fe200078e02ff */
[----:B------:R-:W-:Y:S01]  /*4e70*/  ISETP.GT.AND P2, PT, R164, RZ, P0 ;  /* 0x000000ffa400720c */ /* 0x000fe20000744270 */
[----:B------:R-:W-:Y:S01]  /*4e80*/  IMAD.X R29, R33, 0x1, R6, P5 ;  /* 0x00000001211d7824 */ /* 0x000fe200028e0606 */
[----:B------:R-:W-:Y:S01]  /*4e90*/  BSSY B1, `(.L_x_136) ;  /* 0x0000008000017945 */ /* 0x000fe20003800000 */
[----:B----4-:R-:W-:Y:S01]  /*4ea0*/  IMAD R31, R80, R11, R20 ;  /* 0x0000000b501f7224 */ /* 0x010fe200078e0214 */
[----:B------:R-:W-:Y:S02]  /*4eb0*/  IADD3 R20, P6, R24, UR12, RZ ;  /* 0x0000000c18147c10 */ /* 0x000fe4000ffde0ff */
[----:B------:R-:W-:Y:S02]  /*4ec0*/  IADD3 R30, P5, R34, R4, RZ ;  /* 0x00000004221e7210 */ /* 0x000fe40007fbe0ff */
[----:B------:R0:W-:Y:S01]  /*4ed0*/  @P4 STG.E desc[UR16][R28.64], R31 ;  /* 0x0000001f1c004986 */ /* 0x0001e2000c101910 */
[----:B------:R-:W-:-:S04]  /*4ee0*/  IADD3.X R21, R25, UR13, RZ, P6, !PT ;  /* 0x0000000d19157c10 */ /* 0x000fc8000b7fe4ff */
[----:B------:R-:W-:Y:S06]  /*4ef0*/  @!P2 BRA `(.L_x_137) ;  /* 0x000000000004a947 */ /* 0x000fec0003800000 */
[----:B------:R4:W5:Y:S02]  /*4f00*/  LDG.E.LTC128B R165, desc[UR16][R20.64] ;  /* 0x0000001014a57981 */ /* 0x000964000c1e1920 */
.L_x_137:
[----:B------:R-:W-:Y:S05]  /*4f10*/  BSYNC B1 ;  /* 0x0000000000017941 */ /* 0x000fea0003800000 */
.L_x_136:
        /* <DEDUP_REMOVED lines=11> */
.L_x_139:
[----:B------:R-:W-:Y:S05]  /*4fd0*/  BSYNC B1 ;  /* 0x0000000000017941 */ /* 0x000fea0003800000 */
.L_x_138:
        /* <DEDUP_REMOVED lines=10> */
.L_x_141:
[----:B------:R-:W-:Y:S05]  /*5080*/  BSYNC B1 ;  /* 0x0000000000017941 */ /* 0x000fea0003800000 */
.L_x_140:
        /* <DEDUP_REMOVED lines=14> */
.L_x_143:
[----:B------:R-:W-:Y:S05]  /*5170*/  BSYNC B1 ;  /* 0x0000000000017941 */ /* 0x000fea0003800000 */
.L_x_142:
        /* <DEDUP_REMOVED lines=11> */
.L_x_145:
[----:B------:R-:W-:Y:S05]  /*5230*/  BSYNC B1 ;  /* 0x0000000000017941 */ /* 0x000fea0003800000 */
.L_x_144:
[----:B-----5:R-:W-:Y:S01]  /*5240*/  IMAD R36, R165, R10, RZ ;  /* 0x0000000aa5247224 */ /* 0x020fe200078e02ff */
[----:B------:R-:W-:Y:S01]  /*5250*/  ISETP.GT.AND P1, PT, R164, 0x8, P1 ;  /* 0x00000008a400780c */ /* 0x000fe20000f24270 */
[----:B0-----:R-:W-:Y:S01]  /*5260*/  IMAD.X R35, R31, 0x1, R6, P5 ;  /* 0x000000011f237824 */ /* 0x001fe200028e0606 */
        /* <DEDUP_REMOVED lines=8> */
.L_x_147:
[----:B------:R-:W-:Y:S05]  /*52f0*/  BSYNC B1 ;  /* 0x0000000000017941 */ /* 0x000fea0003800000 */
.L_x_146:
[----:B---3-5:R-:W-:Y:S01]  /*5300*/  IMAD R22, R165, R10, RZ ;  /* 0x0000000aa5167224 */ /* 0x028fe200078e02ff */
        /* <DEDUP_REMOVED lines=9> */
.L_x_149:
[----:B------:R-:W-:Y:S05]  /*53a0*/  BSYNC B1 ;  /* 0x0000000000017941 */ /* 0x000fea0003800000 */
.L_x_148:
        /* <DEDUP_REMOVED lines=14> */
.L_x_151:
[----:B------:R-:W-:Y:S05]  /*5490*/  BSYNC B1 ;  /* 0x0000000000017941 */ /* 0x000fea0003800000 */
.L_x_150:
        /* <DEDUP_REMOVED lines=11> */
.L_x_153:
[----:B------:R-:W-:Y:S05]  /*5550*/  BSYNC B1 ;  /* 0x0000000000017941 */ /* 0x000fea0003800000 */
.L_x_152:
        /* <DEDUP_REMOVED lines=11> */
.L_x_155:
[----:B------:R-:W-:Y:S05]  /*5610*/  BSYNC B1 ;  /* 0x0000000000017941 */ /* 0x000fea0003800000 */
.L_x_154:
        /* <DEDUP_REMOVED lines=10> */
.L_x_157:
[----:B------:R-:W-:Y:S05]  /*56c0*/  BSYNC B1 ;  /* 0x0000000000017941 */ /* 0x000fea0003800000 */
.L_x_156:
        /* <DEDUP_REMOVED lines=14> */
.L_x_159:
[----:B------:R-:W-:Y:S05]  /*57b0*/  BSYNC B1 ;  /* 0x0000000000017941 */ /* 0x000fea0003800000 */
.L_x_158:
        /* <DEDUP_REMOVED lines=11> */
.L_x_161:
[----:B------:R-:W-:Y:S05]  /*5870*/  BSYNC B1 ;  /* 0x0000000000017941 */ /* 0x000fea0003800000 */
.L_x_160:
        /* <DEDUP_REMOVED lines=11> */
.L_x_163:
[----:B------:R-:W-:Y:S05]  /*5930*/  BSYNC B1 ;  /* 0x0000000000017941 */ /* 0x000fea0003800000 */
.L_x_162:
        /* <DEDUP_REMOVED lines=10> */
.L_x_165:
[----:B------:R-:W-:Y:S05]  /*59e0*/  BSYNC B1 ;  /* 0x0000000000017941 */ /* 0x000fea0003800000 */
.L_x_164:
        /* <DEDUP_REMOVED lines=14> */
.L_x_167:
[----:B------:R-:W-:Y:S05]  /*5ad0*/  BSYNC B1 ;  /* 0x0000000000017941 */ /* 0x000fea0003800000 */
.L_x_166:
        /* <DEDUP_REMOVED lines=11> */
.L_x_169:
[----:B------:R-:W-:Y:S05]  /*5b90*/  BSYNC B1 ;  /* 0x0000000000017941 */ /* 0x000fea0003800000 */
.L_x_168:
        /* <DEDUP_REMOVED lines=11> */
.L_x_171:
[----:B------:R-:W-:Y:S05]  /*5c50*/  BSYNC B1 ;  /* 0x0000000000017941 */ /* 0x000fea0003800000 */
.L_x_170:
        /* <DEDUP_REMOVED lines=10> */
.L_x_173:
[----:B------:R-:W-:Y:S05]  /*5d00*/  BSYNC B1 ;  /* 0x0000000000017941 */ /* 0x000fea0003800000 */
.L_x_172:
        /* <DEDUP_REMOVED lines=14> */
.L_x_175:
[----:B------:R-:W-:Y:S05]  /*5df0*/  BSYNC B1 ;  /* 0x0000000000017941 */ /* 0x000fea0003800000 */
.L_x_174:
        /* <DEDUP_REMOVED lines=11> */
.L_x_177:
[----:B------:R-:W-:Y:S05]  /*5eb0*/  BSYNC B1 ;  /* 0x0000000000017941 */ /* 0x000fea0003800000 */
.L_x_176:
        /* <DEDUP_REMOVED lines=11> */
.L_x_179:
[----:B------:R-:W-:Y:S05]  /*5f70*/  BSYNC B1 ;  /* 0x0000000000017941 */ /* 0x000fea0003800000 */
.L_x_178:
        /* <DEDUP_REMOVED lines=10> */
.L_x_181:
[----:B------:R-:W-:Y:S05]  /*6020*/  BSYNC B1 ;  /* 0x0000000000017941 */ /* 0x000fea0003800000 */
.L_x_180:
        /* <DEDUP_REMOVED lines=14> */
.L_x_183:
[----:B------:R-:W-:Y:S05]  /*6110*/  BSYNC B1 ;  /* 0x0000000000017941 */ /* 0x000fea0003800000 */
.L_x_182:
        /* <DEDUP_REMOVED lines=11> */
.L_x_185:
[----:B------:R-:W-:Y:S05]  /*61d0*/  BSYNC B1 ;  /* 0x0000000000017941 */ /* 0x000fea0003800000 */
.L_x_184:
        /* <DEDUP_REMOVED lines=11> */
.L_x_187:
[----:B------:R-:W-:Y:S05]  /*6290*/  BSYNC B1 ;  /* 0x0000000000017941 */ /* 0x000fea0003800000 */
.L_x_186:
        /* <DEDUP_REMOVED lines=10> */
.L_x_189:
[----:B------:R-:W-:Y:S05]  /*6340*/  BSYNC B1 ;  /* 0x0000000000017941 */ /* 0x000fea0003800000 */
.L_x_188:
        /* <DEDUP_REMOVED lines=14> */
.L_x_191:
[----:B------:R-:W-:Y:S05]  /*6430*/  BSYNC B1 ;  /* 0x0000000000017941 */ /* 0x000fea0003800000 */
.L_x_190:
        /* <DEDUP_REMOVED lines=11> */
.L_x_193:
[----:B------:R-:W-:Y:S05]  /*64f0*/  BSYNC B1 ;  /* 0x0000000000017941 */ /* 0x000fea0003800000 */
.L_x_192:
        /* <DEDUP_REMOVED lines=11> */
.L_x_195:
[----:B------:R-:W-:Y:S05]  /*65b0*/  BSYNC B1 ;  /* 0x0000000000017941 */ /* 0x000fea0003800000 */
.L_x_194:
        /* <DEDUP_REMOVED lines=10> */
.L_x_197:
[----:B------:R-:W-:Y:S05]  /*6660*/  BSYNC B1 ;  /* 0x0000000000017941 */ /* 0x000fea0003800000 */
.L_x_196:
        /* <DEDUP_REMOVED lines=14> */
.L_x_199:
[----:B------:R-:W-:Y:S05]  /*6750*/  BSYNC B1 ;  /* 0x0000000000017941 */ /* 0x000fea0003800000 */
.L_x_198:
        /* <DEDUP_REMOVED lines=11> */
.L_x_201:
[----:B------:R-:W-:Y:S05]  /*6810*/  BSYNC B1 ;  /* 0x0000000000017941 */ /* 0x000fea0003800000 */
.L_x_200:
        /* <DEDUP_REMOVED lines=11> */
.L_x_203:
[----:B------:R-:W-:Y:S05]  /*68d0*/  BSYNC B1 ;  /* 0x0000000000017941 */ /* 0x000fea0003800000 */
.L_x_202:
        /* <DEDUP_REMOVED lines=10> */
.L_x_205:
[----:B------:R-:W-:Y:S05]  /*6980*/  BSYNC B1 ;  /* 0x0000000000017941 */ /* 0x000fea0003800000 */
.L_x_204:
        /* <DEDUP_REMOVED lines=14> */
.L_x_207:
[----:B------:R-:W-:Y:S05]  /*6a70*/  BSYNC B1 ;  /* 0x0000000000017941 */ /* 0x000fea0003800000 */
.L_x_206:
        /* <DEDUP_REMOVED lines=11> */
.L_x_209:
[----:B------:R-:W-:Y:S05]  /*6b30*/  BSYNC B1 ;  /* 0x0000000000017941 */ /* 0x000fea0003800000 */
.L_x_208:
        /* <DEDUP_REMOVED lines=11> */
.L_x_211:
[----:B------:R-:W-:Y:S05]  /*6bf0*/  BSYNC B1 ;  /* 0x0000000000017941 */ /* 0x000fea0003800000 */
.L_x_210:
        /* <DEDUP_REMOVED lines=10> */
.L_x_213:
[----:B------:R-:W-:Y:S05]  /*6ca0*/  BSYNC B1 ;  /* 0x0000000000017941 */ /* 0x000fea0003800000 */
.L_x_212:
        /* <DEDUP_REMOVED lines=14> */
.L_x_215:
[----:B------:R-:W-:Y:S05]  /*6d90*/  BSYNC B1 ;  /* 0x0000000000017941 */ /* 0x000fea0003800000 */
.L_x_214:
        /* <DEDUP_REMOVED lines=11> */
.L_x_217:
[----:B------:R-:W-:Y:S05]  /*6e50*/  BSYNC B1 ;  /* 0x0000000000017941 */ /* 0x000fea0003800000 */
.L_x_216:
        /* <DEDUP_REMOVED lines=11> */
.L_x_219:
[----:B------:R-:W-:Y:S05]  /*6f10*/  BSYNC B1 ;  /* 0x0000000000017941 */ /* 0x000fea0003800000 */
.L_x_218:
        /* <DEDUP_REMOVED lines=10> */
.L_x_221:
[----:B------:R-:W-:Y:S05]  /*6fc0*/  BSYNC B1 ;  /* 0x0000000000017941 */ /* 0x000fea0003800000 */
.L_x_220:
        /* <DEDUP_REMOVED lines=14> */
.L_x_223:
[----:B------:R-:W-:Y:S05]  /*70b0*/  BSYNC B1 ;  /* 0x0000000000017941 */ /* 0x000fea0003800000 */
.L_x_222:
        /* <DEDUP_REMOVED lines=11> */
.L_x_225:
[----:B------:R-:W-:Y:S05]  /*7170*/  BSYNC B1 ;  /* 0x0000000000017941 */ /* 0x000fea0003800000 */
.L_x_224:
        /* <DEDUP_REMOVED lines=11> */
.L_x_227:
[----:B------:R-:W-:Y:S05]  /*7230*/  BSYNC B1 ;  /* 0x0000000000017941 */ /* 0x000fea0003800000 */
.L_x_226:
        /* <DEDUP_REMOVED lines=10> */
.L_x_229:
[----:B------:R-:W-:Y:S05]  /*72e0*/  BSYNC B1 ;  /* 0x0000000000017941 */ /* 0x000fea0003800000 */
.L_x_228:
        /* <DEDUP_REMOVED lines=14> */
.L_x_231:
[----:B------:R-:W-:Y:S05]  /*73d0*/  BSYNC B1 ;  /* 0x0000000000017941 */ /* 0x000fea0003800000 */
.L_x_230:
        /* <DEDUP_REMOVED lines=11> */
.L_x_233:
[----:B------:R-:W-:Y:S05]  /*7490*/  BSYNC B1 ;  /* 0x0000000000017941 */ /* 0x000fea0003800000 */
.L_x_232:
        /* <DEDUP_REMOVED lines=11> */
.L_x_235:
[----:B------:R-:W-:Y:S05]  /*7550*/  BSYNC B1 ;  /* 0x0000000000017941 */ /* 0x000fea0003800000 */
.L_x_234:
        /* <DEDUP_REMOVED lines=10> */
.L_x_237:
[----:B------:R-:W-:Y:S05]  /*7600*/  BSYNC B1 ;  /* 0x0000000000017941 */ /* 0x000fea0003800000 */
.L_x_236:
        /* <DEDUP_REMOVED lines=14> */
.L_x_239:
[----:B------:R-:W-:Y:S05]  /*76f0*/  BSYNC B1 ;  /* 0x0000000000017941 */ /* 0x000fea0003800000 */
.L_x_238:
        /* <DEDUP_REMOVED lines=11> */
.L_x_241:
[----:B------:R-:W-:Y:S05]  /*77b0*/  BSYNC B1 ;  /* 0x0000000000017941 */ /* 0x000fea0003800000 */
.L_x_240:
        /* <DEDUP_REMOVED lines=11> */
.L_x_243:
[----:B------:R-:W-:Y:S05]  /*7870*/  BSYNC B1 ;  /* 0x0000000000017941 */ /* 0x000fea0003800000 */
.L_x_242:
        /* <DEDUP_REMOVED lines=10> */
.L_x_245:
[----:B------:R-:W-:Y:S05]  /*7920*/  BSYNC B1 ;  /* 0x0000000000017941 */ /* 0x000fea0003800000 */
.L_x_244:
        /* <DEDUP_REMOVED lines=14> */
.L_x_247:
[----:B------:R-:W-:Y:S05]  /*7a10*/  BSYNC B1 ;  /* 0x0000000000017941 */ /* 0x000fea0003800000 */
.L_x_246:
        /* <DEDUP_REMOVED lines=11> */
.L_x_249:
[----:B------:R-:W-:Y:S05]  /*7ad0*/  BSYNC B1 ;  /* 0x0000000000017941 */ /* 0x000fea0003800000 */
.L_x_248:
        /* <DEDUP_REMOVED lines=11> */
.L_x_251:
[----:B------:R-:W-:Y:S05]  /*7b90*/  BSYNC B1 ;  /* 0x0000000000017941 */ /* 0x000fea0003800000 */
.L_x_250:
        /* <DEDUP_REMOVED lines=10> */
.L_x_253:
[----:B------:R-:W-:Y:S05]  /*7c40*/  BSYNC B1 ;  /* 0x0000000000017941 */ /* 0x000fea0003800000 */
.L_x_252:
        /* <DEDUP_REMOVED lines=14> */
.L_x_255:
[----:B------:R-:W-:Y:S05]  /*7d30*/  BSYNC B1 ;  /* 0x0000000000017941 */ /* 0x000fea0003800000 */
.L_x_254:
        /* <DEDUP_REMOVED lines=11> */
.L_x_257:
[----:B------:R-:W-:Y:S05]  /*7df0*/  BSYNC B1 ;  /* 0x0000000000017941 */ /* 0x000fea0003800000 */
.L_x_256:
        /* <DEDUP_REMOVED lines=11> */
.L_x_259:
[----:B------:R-:W-:Y:S05]  /*7eb0*/  BSYNC B1 ;  /* 0x0000000000017941 */ /* 0x000fea0003800000 */
.L_x_258:
        /* <DEDUP_REMOVED lines=10> */
.L_x_261:
[----:B------:R-:W-:Y:S05]  /*7f60*/  BSYNC B1 ;  /* 0x0000000000017941 */ /* 0x000fea0003800000 */
.L_x_260:
        /* <DEDUP_REMOVED lines=14> */
.L_x_263:
[----:B------:R-:W-:Y:S05]  /*8050*/  BSYNC B1 ;  /* 0x0000000000017941 */ /* 0x000fea0003800000 */
.L_x_262:
[----:B0----5:R-:W-:Y:S01]  /*8060*/  IMAD R20, R165, R10, RZ ;  /* 0x0000000aa5147224 */ /* 0x021fe200078e02ff */
[----:B------:R-:W-:Y:S01]  /*8070*/  ISETP.GT.AND P2, PT, R164, RZ, P1 ;  /* 0x000000ffa400720c */ /* 0x000fe20000f44270 */
        /* <DEDUP_REMOVED lines=8> */
.L_x_265:
[----:B------:R-:W-:Y:S05]  /*8100*/  BSYNC B1 ;  /* 0x0000000000017941 */ /* 0x000fea0003800000 */
.L_x_264:
[----:B------:R-:W-:Y:S01]  /*8110*/  IADD3 R20, P5, R34, R4, RZ ;  /* 0x0000000422147210 */ /* 0x000fe20007fbe0ff */
[----:B----45:R-:W-:Y:S01]  /*8120*/  IMAD R30, R165, R10, RZ ;  /* 0x0000000aa51e7224 */ /* 0x030fe200078e02ff */
[----:B------:R-:W-:Y:S01]  /*8130*/  ISETP.GT.AND P4, PT, R164, 0x8, P4 ;  /* 0x00000008a400780c */ /* 0x000fe20002784270 */
[----:B------:R-:W-:Y:S01]  /*8140*/  BSSY B1, `(.L_x_266) ;  /* 0x000000a000017945 */ /* 0x000fe20003800000 */
[----:B------:R-:W-:Y:S01]  /*8150*/  IADD3 R26, P6, R26, UR10, RZ ;  /* 0x0000000a1a1a7c10 */ /* 0x000fe2000ffde0ff */
[----:B------:R-:W-:Y:S01]  /*8160*/  IMAD R145, R145, R11, R30 ;  /* 0x0000000b91917224 */ /* 0x000fe200078e021e */
[----:B------:R-:W-:Y:S01]  /*8170*/  ISETP.GT.AND P0, PT, R5, 0xf8, PT ;  /* 0x000000f80500780c */ /* 0x000fe20003f04270 */
[----:B0-----:R-:W-:Y:S01]  /*8180*/  IMAD.X R21, R35, 0x1, R6, P5 ;  /* 0x0000000123157824 */ /* 0x001fe200028e0606 */
[----:B------:R-:W-:Y:S02]  /*8190*/  IADD3 R30, P5, R32, R19, RZ ;  /* 0x00000013201e7210 */ /* 0x000fe40007fbe0ff */
[----:B------:R-:W-:-:S02]  /*81a0*/  IADD3.X R27, R27, UR11, RZ, P6, !PT ;  /* 0x0000000b1b1b7c10 */ /* 0x000fc4000b7fe4ff */
[----:B------:R0:W-:Y:S03]  /*81b0*/  @P2 STG.E desc[UR16][R20.64], R145 ;  /* 0x0000009114002986 */ /* 0x0001e6000c101910 */
[----:B------:R-:W-:Y:S06]  /*81c0*/  @!P4 BRA `(.L_x_267) ;  /* 0x000000000004c947 */ /* 0x000fec0003800000 */
[----:B------:R4:W5:Y:S02]  /*81d0*/  LDG.E.LTC128B R165, desc[UR16][R26.64] ;  /* 0x000000101aa57981 */ /* 0x000964000c1e1920 */
.L_x_267:
[----:B------:R-:W-:Y:S05]  /*81e0*/  BSYNC B1 ;  /* 0x0000000000017941 */ /* 0x000fea0003800000 */
.L_x_266:
[----:B----45:R-:W-:Y:S01]  /*81f0*/  IMAD R26, R165, R10, RZ ;  /* 0x0000000aa51a7224 */ /* 0x030fe200078e02ff */
[----:B------:R-:W-:Y:S01]  /*8200*/  ISETP.GT.AND P2, PT, R5, 0xf9, PT ;  /* 0x000000f90500780c */ /* 0x000fe20003f44270 */
[----:B------:R-:W-:Y:S01]  /*8210*/  IMAD.X R31, R33, 0x1, R18, P5 ;  /* 0x00000001211f7824 */ /* 0x000fe200028e0612 */
[----:B------:R-:W-:Y:S01]  /*8220*/  ISETP.GT.AND P1, PT, R164, 0x8, P1 ;  /* 0x00000008a400780c */ /* 0x000fe20000f24270 */
[----:B------:R-:W-:Y:S01]  /*8230*/  IMAD R5, R146, R11, R26 ;  /* 0x0000000b92057224 */ /* 0x000fe200078e021a */
[----:B------:R-:W-:Y:S01]  /*8240*/  IADD3 R24, P5, R24, UR10, RZ ;  /* 0x0000000a18187c10 */ /* 0x000fe2000ffbe0ff */
[----:B------:R-:W-:Y:S03]  /*8250*/  BSSY B1, `(.L_x_268) ;  /* 0x0000005000017945 */ /* 0x000fe60003800000 */
[----:B------:R4:W-:Y:S01]  /*8260*/  @P4 STG.E desc[UR16][R30.64], R5 ;  /* 0x000000051e004986 */ /* 0x0009e2000c101910 */
[----:B------:R-:W-:-:S06]  /*8270*/  IADD3.X R25, R25, UR11, RZ, P5, !PT ;  /* 0x0000000b19197c10 */ /* 0x000fcc000affe4ff */
[----:B------:R-:W-:Y:S05]  /*8280*/  @!P1 BRA `(.L_x_269) ;  /* 0x0000000000049947 */ /* 0x000fea0003800000 */
[----:B------:R0:W5:Y:S02]  /*8290*/  LDG.E.LTC128B R165, desc[UR16][R24.64] ;  /* 0x0000001018a57981 */ /* 0x000164000c1e1920 */
.L_x_269:
[----:B------:R-:W-:Y:S05]  /*82a0*/  BSYNC B1 ;  /* 0x0000000000017941 */ /* 0x000fea0003800000 */
.L_x_268:
[----:B0-----:R-:W-:Y:S01]  /*82b0*/  IADD3 R24, P6, R34, R19, RZ ;  /* 0x0000001322187210 */ /* 0x001fe20007fde0ff */
[----:B----45:R-:W-:Y:S01]  /*82c0*/  IMAD R30, R165, R10, RZ ;  /* 0x0000000aa51e7224 */ /* 0x030fe200078e02ff */
[----:B------:R-:W-:Y:S01]  /*82d0*/  ISETP.GT.AND P4, PT, R164, RZ, P0 ;  /* 0x000000ffa400720c */ /* 0x000fe20000784270 */
[----:B------:R-:W-:Y:S01]  /*82e0*/  BSSY B1, `(.L_x_270) ;  /* 0x0000009000017945 */ /* 0x000fe20003800000 */
[----:B------:R-:W-:Y:S01]  /*82f0*/  IADD3 R26, P5, R28, R4, RZ ;  /* 0x000000041c1a7210 */ /* 0x000fe20007fbe0ff */
[----:B------:R-:W-:Y:S02]  /*8300*/  IMAD.X R25, R35, 0x1, R18, P6 ;  /* 0x0000000123197824 */ /* 0x000fe400030e0612 */
[----:B------:R-:W-:-:S05]  /*8310*/  IMAD R147, R147, R11, R30 ;  /* 0x0000000b93937224 */ /* 0x000fca00078e021e */
[----:B------:R0:W-:Y:S03]  /*8320*/  @P1 STG.E desc[UR16][R24.64], R147 ;  /* 0x0000009318001986 */ /* 0x0001e6000c101910 */
[----:B------:R-:W-:Y:S05]  /*8330*/  @!P4 BRA `(.L_x_271) ;  /* 0x00000000000cc947 */ /* 0x000fea0003800000 */
[----:B0-----:R-:W-:-:S04]  /*8340*/  IADD3 R24, P1, R22, UR12, RZ ;  /* 0x0000000c16187c10 */ /* 0x001fc8000ff3e0ff */
[----:B------:R-:W-:-:S05]  /*8350*/  IADD3.X R25, R23, UR13, RZ, P1, !PT ;  /* 0x0000000d17197c10 */ /* 0x000fca0008ffe4ff */
[----:B------:R4:W5:Y:S04]  /*8360*/  LDG.E.LTC128B R165, desc[UR16][R24.64] ;  /* 0x0000001018a57981 */ /* 0x000968000c1e1920 */
.L_x_271:
[----:B------:R-:W-:Y:S05]  /*8370*/  BSYNC B1 ;  /* 0x0000000000017941 */ /* 0x000fea0003800000 */
.L_x_270:
[----:B-----5:R-:W-:Y:S01]  /*8380*/  IMAD R5, R165, R10, RZ ;  /* 0x0000000aa5057224 */ /* 0x020fe200078e02ff */
[----:B------:R-:W-:Y:S01]  /*8390*/  ISETP.GT.AND P1, PT, R164, RZ, P2 ;  /* 0x000000ffa400720c */ /* 0x000fe20001724270 */
[----:B------:R-:W-:Y:S01]  /*83a0*/  IMAD.X R27, R29, 0x1, R6, P5 ;  /* 0x000000011d1b7824 */ /* 0x000fe200028e0606 */
[----:B0---4-:R-:W-:Y:S01]  /*83b0*/  IADD3 R24, P5, R20, R4, RZ ;  /* 0x0000000414187210 */ /* 0x011fe20007fbe0ff */
[----:B------:R-:W-:Y:S01]  /*83c0*/  IMAD R25, R148, R11, R5 ;  /* 0x0000000b94197224 */ /* 0x000fe200078e0205 */
[----:B------:R-:W-:Y:S01]  /*83d0*/  IADD3 R4, P6, R36, UR12, RZ ;  /* 0x0000000c24047c10 */ /* 0x000fe2000ffde0ff */
[----:B------:R-:W-:Y:S03]  /*83e0*/  BSSY B1, `(.L_x_272) ;  /* 0x0000005000017945 */ /* 0x000fe60003800000 */
[----:B------:R0:W-:Y:S01]  /*83f0*/  @P4 STG.E desc[UR16][R26.64], R25 ;  /* 0x000000191a004986 */ /* 0x0001e2000c101910 */
[----:B------:R-:W-:-:S04]  /*8400*/  IADD3.X R5, R37, UR13, RZ, P6, !PT ;  /* 0x0000000d25057c10 */ /* 0x000fc8000b7fe4ff */
[----:B------:R-:W-:Y:S05]  /*8410*/  @!P1 BRA `(.L_x_273) ;  /* 0x0000000000049947 */ /* 0x000fea0003800000 */
[----:B------:R4:W5:Y:S02]  /*8420*/  LDG.E.LTC128B R165, desc[UR16][R4.64] ;  /* 0x0000001004a57981 */ /* 0x000964000c1e1920 */
.L_x_273:
[----:B------:R-:W-:Y:S05]  /*8430*/  BSYNC B1 ;  /* 0x0000000000017941 */ /* 0x000fea0003800000 */
.L_x_272:
[----:B----45:R-:W-:Y:S01]  /*8440*/  IMAD R4, R165, R10, RZ ;  /* 0x0000000aa5047224 */ /* 0x030fe200078e02ff */
[----:B------:R-:W-:Y:S01]  /*8450*/  ISETP.GT.AND P0, PT, R164, 0x8, P0 ;  /* 0x00000008a400780c */ /* 0x000fe20000704270 */
[----:B0-----:R-:W-:Y:S01]  /*8460*/  IMAD.X R25, R21, 0x1, R6, P5 ;  /* 0x0000000115197824 */ /* 0x001fe200028e0606 */
        /* <DEDUP_REMOVED lines=8> */
.L_x_275:
[----:B------:R-:W-:Y:S05]  /*84f0*/  BSYNC B1 ;  /* 0x0000000000017941 */ /* 0x000fea0003800000 */
.L_x_274:
[----:B------:R-:W-:Y:S01]  /*8500*/  ISETP.GT.AND P2, PT, R164, 0x8, P2 ;  /* 0x00000008a400780c */ /* 0x000fe20001744270 */
[----:B----45:R-:W-:Y:S01]  /*8510*/  IMAD R4, R165, R10, RZ ;  /* 0x0000000aa5047224 */ /* 0x030fe200078e02ff */
[----:B------:R-:W-:Y:S01]  /*8520*/  BSSY B1, `(.L_x_276) ;  /* 0x0000008000017945 */ /* 0x000fe20003800000 */
[----:B------:R-:W-:Y:S02]  /*8530*/  IMAD.X R27, R29, 0x1, R18, P5 ;  /* 0x000000011d1b7824 */ /* 0x000fe400028e0612 */
[----:B---3--:R-:W-:-:S05]  /*8540*/  IMAD R23, R150, R11, R4 ;  /* 0x0000000b96177224 */ /* 0x008fca00078e0204 */
[----:B------:R3:W-:Y:S01]  /*8550*/  @P0 STG.E desc[UR16][R26.64], R23 ;  /* 0x000000171a000986 */ /* 0x0007e2000c101910 */
[----:B------:R-:W-:-:S04]  /*8560*/  IADD3 R4, P0, R36, UR10, RZ ;  /* 0x0000000a24047c10 */ /* 0x000fc8000ff1e0ff */
[----:B------:R-:W-:Y:S01]  /*8570*/  IADD3.X R5, R37, UR11, RZ, P0, !PT ;  /* 0x0000000b25057c10 */ /* 0x000fe200087fe4ff */
[----:B------:R-:W-:Y:S08]  /*8580*/  @!P2 BRA `(.L_x_277) ;  /* 0x000000000004a947 */ /* 0x000ff00003800000 */
[----:B------:R4:W5:Y:S02]  /*8590*/  LDG.E.LTC128B R165, desc[UR16][R4.64] ;  /* 0x0000001004a57981 */ /* 0x000964000c1e1920 */
.L_x_277:
[----:B------:R-:W-:Y:S05]  /*85a0*/  BSYNC B1 ;  /* 0x0000000000017941 */ /* 0x000fea0003800000 */
.L_x_276:
[----:B------:R-:W-:Y:S05]  /*85b0*/  @!P2 BRA `(.L_x_278) ;  /* 0x0000002c0014a947 */ /* 0x000fea0003800000 */
[----:B----4-:R-:W-:Y:S01]  /*85c0*/  IADD3 R4, P0, R20, R19, RZ ;  /* 0x0000001314047210 */ /* 0x010fe20007f1e0ff */
[----:B-----5:R-:W-:-:S04]  /*85d0*/  IMAD R6, R165, R10, RZ ;  /* 0x0000000aa5067224 */ /* 0x020fc800078e02ff */
[----:B------:R-:W-:Y:S02]  /*85e0*/  IMAD.X R5, R21, 0x1, R18, P0 ;  /* 0x0000000115057824 */ /* 0x000fe400000e0612 */
[----:B------:R-:W-:-:S05]  /*85f0*/  IMAD R151, R151, R11, R6 ;  /* 0x0000000b97977224 */ /* 0x000fca00078e0206 */
[----:B------:R4:W-:Y:S01]  /*8600*/  STG.E desc[UR16][R4.64], R151 ;  /* 0x0000009704007986 */ /* 0x0009e2000c101910 */
[----:B------:R-:W-:Y:S05]  /*8610*/  BRA `(.L_x_278) ;  /* 0x0000002800fc7947 */ /* 0x000fea0003800000 */
.L_x_27:
[----:B------:R-:W-:Y:S01]  /*8620*/  ULDC.64 UR10, c[0x0][0x6c0] ;  /* 0x0001b000000a7ab9 */ /* 0x000fe20000000a00 */
[----:B------:R-:W-:Y:S01]  /*8630*/  ISETP.GT.AND P2, PT, R5, 0x1, PT ;  /* 0x000000010500780c */ /* 0x000fe20003f44270 */
[-C--:B------:R-:W-:Y:S01]  /*8640*/  IMAD R153, R24, R11.reuse, RZ ;  /* 0x0000000b18997224 */ /* 0x080fe200078e02ff */
[----:B------:R-:W-:Y:S01]  /*8650*/  LEA R20, P0, R168, UR10, 0x2 ;  /* 0x0000000aa8147c11 */ /* 0x000fe2000f8010ff */
[-C--:B------:R-:W-:Y:S01]  /*8660*/  IMAD R155, R25, R11.reuse, RZ ;  /* 0x0000000b199b7224 */ /* 0x080fe200078e02ff */
[----:B------:R-:W-:Y:S01]  /*8670*/  ISETP.GT.AND P4, PT, R164, RZ, P2 ;  /* 0x000000ffa400720c */ /* 0x000fe20001784270 */
[----:B------:R-:W-:Y:S01]  /*8680*/  IMAD.SHL.U32 R6, R18, 0x20, RZ ;  /* 0x0000002012067824 */ /* 0x000fe200078e00ff */
[----:B------:R-:W-:Y:S01]  /*8690*/  LEA.HI.X R21, R168, UR11, R159, 0x2, P0 ;  /* 0x0000000ba8157c11 */ /* 0x000fe200080f149f */
[-C--:B------:R-:W-:Y:S01]  /*86a0*/  IMAD R157, R26, R11.reuse, RZ ;  /* 0x0000000b1a9d7224 */ /* 0x080fe200078e02ff */
[----:B------:R-:W-:Y:S01]  /*86b0*/  ISETP.GT.AND P1, PT, R164, 0x8, P1 ;  /* 0x00000008a400780c */ /* 0x000fe20000f24270 */
[-C--:B------:R-:W-:Y:S01]  /*86c0*/  IMAD R159, R28, R11.reuse, RZ ;  /* 0x0000000b1c9f7224 */ /* 0x080fe200078e02ff */
[----:B------:R-:W-:Y:S01]  /*86d0*/  ISETP.GT.AND P0, PT, R5, 0x8, PT ;  /* 0x000000080500780c */ /* 0x000fe20003f04270 */
[----:B------:R0:W-:Y:S01]  /*86e0*/  @P5 STG.E desc[UR16][R20.64], R153 ;  /* 0x0000009914005986 */ /* 0x0001e2000c101910 */
[----:B------:R-:W-:Y:S01]  /*86f0*/  LEA R22, P5, R18, R20, 0x2 ;  /* 0x0000001412167211 */ /* 0x000fe200078a10ff */
[-C--:B------:R-:W-:Y:S01]  /*8700*/  IMAD R33, R33, R11.reuse, RZ ;  /* 0x0000000b21217224 */ /* 0x080fe200078e02ff */
[----:B------:R-:W-:Y:S01]  /*8710*/  ISETP.GT.AND P2, PT, R164, 0x8, P2 ;  /* 0x00000008a400780c */ /* 0x000fe20001744270 */
[----:B------:R-:W-:Y:S01]  /*8720*/  IMAD R35, R35, R11, RZ ;  /* 0x0000000b23237224 */ /* 0x000fe200078e02ff */
[C-C-:B------:R-:W-:Y:S01]  /*8730*/  LEA.HI.X R23, R18.reuse, R21, R19.reuse, 0x2, P5 ;  /* 0x0000001512177211 */ /* 0x140fe200028f1413 */
[-C--:B------:R-:W-:Y:S01]  /*8740*/  IMAD R37, R37, R11.reuse, RZ ;  /* 0x0000000b25257224 */ /* 0x080fe200078e02ff */
[----:B------:R-:W-:Y:S01]  /*8750*/  SHF.L.U64.HI R4, R18, 0x5, R19 ;  /* 0x0000000512047819 */ /* 0x000fe20000010213 */
[-C--:B------:R-:W-:Y:S01]  /*8760*/  IMAD R39, R39, R11.reuse, RZ ;  /* 0x0000000b27277224 */ /* 0x080fe200078e02ff */
[----:B------:R-:W-:Y:S01]  /*8770*/  ISETP.GT.AND P5, PT, R164, RZ, P0 ;  /* 0x000000ffa400720c */ /* 0x000fe200007a4270 */
[----:B------:R1:W-:Y:S01]  /*8780*/  @P4 STG.E desc[UR16][R22.64], R155 ;  /* 0x0000009b16004986 */ /* 0x0003e2000c101910 */
[-C--:B------:R-:W-:Y:S01]  /*8790*/  IADD3 R24, P4, R20, R6.reuse, RZ ;  /* 0x0000000614187210 */ /* 0x080fe20007f9e0ff */
[-C--:B0-----:R-:W-:Y:S01]  /*87a0*/  IMAD R153, R27, R11.reuse, RZ ;  /* 0x0000000b1b997224 */ /* 0x081fe200078e02ff */
[-C--:B------:R-:W-:Y:S01]  /*87b0*/  IADD3 R26, P6, R22, R6.reuse, RZ ;  /* 0x00000006161a7210 */ /* 0x080fe20007fde0ff */
[----:B------:R0:W-:Y:S01]  /*87c0*/  @P1 STG.E desc[UR16][R20.64+0x20], R157 ;  /* 0x0000209d14001986 */ /* 0x0001e2000c101910 */
[----:B------:R-:W-:Y:S01]  /*87d0*/  ISETP.GT.AND P1, PT, R5, 0x9, PT ;  /* 0x000000090500780c */ /* 0x000fe20003f24270 */
[--C-:B------:R-:W-:Y:S01]  /*87e0*/  IMAD.X R25, R21, 0x1, R4.reuse, P4 ;  /* 0x0000000115197824 */ /* 0x100fe200020e0604 */
[C---:B------:R-:W-:Y:S01]  /*87f0*/  ISETP.GT.AND P0, PT, R164.reuse, 0x8, P0 ;  /* 0x00000008a400780c */ /* 0x040fe20000704270 */
[----:B------:R2:W-:Y:S01]  /*8800*/  @P2 STG.E desc[UR16][R22.64+0x20], R153 ;  /* 0x0000209916002986 */ /* 0x0005e2000c101910 */
[----:B------:R-:W-:Y:S01]  /*8810*/  ISETP.GT.AND P4, PT, R164, RZ, P1 ;  /* 0x000000ffa400720c */ /* 0x000fe20000f84270 */
[--C-:B------:R-:W-:Y:S01]  /*8820*/  IMAD.X R27, R23, 0x1, R4.reuse, P6 ;  /* 0x00000001171b7824 */ /* 0x100fe200030e0604 */
[----:B------:R-:W-:Y:S01]  /*8830*/  IADD3 R19, P2, R6, 0x20, RZ ;  /* 0x0000002006137810 */ /* 0x000fe20007f5e0ff */
[----:B------:R3:W-:Y:S01]  /*8840*/  @P5 STG.E desc[UR16][R24.64], R159 ;  /* 0x0000009f18005986 */ /* 0x0007e2000c101910 */
[-C--:B-1----:R-:W-:Y:S01]  /*8850*/  IMAD R155, R29, R11.reuse, RZ ;  /* 0x0000000b1d9b7224 */ /* 0x082fe200078e02ff */
[----:B------:R-:W-:Y:S01]  /*8860*/  ISETP.GT.AND P1, PT, R164, 0x8, P1 ;  /* 0x00000008a400780c */ /* 0x000fe20000f24270 */
[----:B------:R-:W-:Y:S01]  /*8870*/  IMAD R41, R41, R11, RZ ;  /* 0x0000000b29297224 */ /* 0x000fe200078e02ff */
[----:B0-----:R-:W-:Y:S01]  /*8880*/  IADD3 R20, P5, R20, R19, RZ ;  /* 0x0000001314147210 */ /* 0x001fe20007fbe0ff */
[----:B------:R-:W-:Y:S01]  /*8890*/  IMAD.X R18, RZ, RZ, R4, P2 ;  /* 0x000000ffff127224 */ /* 0x000fe200010e0604 */
[----:B------:R-:W-:Y:S01]  /*88a0*/  ISETP.GT.AND P2, PT, R5, 0x10, PT ;  /* 0x000000100500780c */ /* 0x000fe20003f44270 */
[----:B------:R-:W-:Y:S01]  /*88b0*/  IMAD R157, R30, R11, RZ ;  /* 0x0000000b1e9d7224 */ /* 0x000fe200078e02ff */
[----:B------:R-:W-:Y:S01]  /*88c0*/  IADD3 R28, P6, R24, R6, RZ ;  /* 0x00000006181c7210 */ /* 0x000fe20007fde0ff */
[--C-:B------:R-:W-:Y:S01]  /*88d0*/  IMAD.X R21, R21, 0x1, R18.reuse, P5 ;  /* 0x0000000115157824 */ /* 0x100fe200028e0612 */
[----:B------:R0:W-:Y:S01]  /*88e0*/  @P4 STG.E desc[UR16][R26.64], R155 ;  /* 0x0000009b1a004986 */ /* 0x0001e2000c101910 */
[----:B--2---:R-:W-:Y:S01]  /*88f0*/  IADD3 R22, P4, R22, R19, RZ ;  /* 0x0000001316167210 */ /* 0x004fe20007f9e0ff */
[----:B------:R-:W-:Y:S01]  /*8900*/  IMAD R153, R31, R11, RZ ;  /* 0x0000000b1f997224 */ /* 0x000fe200078e02ff */
[----:B------:R-:W-:Y:S01]  /*8910*/  ISETP.GT.AND P5, PT, R164, RZ, P2 ;  /* 0x000000ffa400720c */ /* 0x000fe200017a4270 */
[----:B------:R1:W-:Y:S01]  /*8920*/  @P0 STG.E desc[UR16][R20.64], R157 ;  /* 0x0000009d14000986 */ /* 0x0003e2000c101910 */
[----:B------:R-:W-:Y:S01]  /*8930*/  ISETP.GT.AND P0, PT, R5, 0x11, PT ;  /* 0x000000110500780c */ /* 0x000fe20003f04270 */
[----:B------:R-:W-:-:S02]  /*8940*/  IMAD.X R23, R23, 0x1, R18, P4 ;  /* 0x0000000117177824 */ /* 0x000fc400020e0612 */
[-C--:B---3--:R-:W-:Y:S01]  /*8950*/  IMAD R159, R32, R11.reuse, RZ ;  /* 0x0000000b209f7224 */ /* 0x088fe200078e02ff */
[C---:B------:R-:W-:Y:S01]  /*8960*/  ISETP.GT.AND P4, PT, R164.reuse, RZ, P0 ;  /* 0x000000ffa400720c */ /* 0x040fe20000784270 */
[--C-:B------:R-:W-:Y:S01]  /*8970*/  IMAD.X R29, R25, 0x1, R4.reuse, P6 ;  /* 0x00000001191d7824 */ /* 0x100fe200030e0604 */
[----:B------:R2:W-:Y:S01]  /*8980*/  @P1 STG.E desc[UR16][R22.64], R153 ;  /* 0x0000009916001986 */ /* 0x0005e2000c101910 */
[----:B------:R-:W-:Y:S01]  /*8990*/  ISETP.GT.AND P1, PT, R164, 0x8, P2 ;  /* 0x00000008a400780c */ /* 0x000fe20001724270 */
[-C--:B0-----:R-:W-:Y:S01]  /*89a0*/  IMAD R155, R34, R11.reuse, RZ ;  /* 0x0000000b229b7224 */ /* 0x081fe200078e02ff */
[-C--:B------:R-:W-:Y:S01]  /*89b0*/  IADD3 R30, P2, R26, R6.reuse, RZ ;  /* 0x000000061a1e7210 */ /* 0x080fe20007f5e0ff */
[----:B------:R-:W-:Y:S01]  /*89c0*/  IMAD R43, R43, R11, RZ ;  /* 0x0000000b2b2b7224 */ /* 0x000fe200078e02ff */
[----:B------:R-:W-:Y:S01]  /*89d0*/  @P5 STG.E desc[UR16][R28.64], R159 ;  /* 0x0000009f1c005986 */ /* 0x000fe2000c101910 */
[----:B-1----:R-:W-:Y:S01]  /*89e0*/  IADD3 R20, P5, R24, R19, RZ ;  /* 0x0000001318147210 */ /* 0x002fe20007fbe0ff */
[-C--:B------:R-:W-:Y:S01]  /*89f0*/  IMAD R45, R45, R11.reuse, RZ ;  /* 0x0000000b2d2d7224 */ /* 0x080fe200078e02ff */
[----:B------:R-:W-:Y:S01]  /*8a00*/  ISETP.GT.AND P0, PT, R164, 0x8, P0 ;  /* 0x00000008a400780c */ /* 0x000fe20000704270 */
[----:B------:R-:W-:Y:S01]  /*8a10*/  IMAD.X R31, R27, 0x1, R4, P2 ;  /* 0x000000011b1f7824 */ /* 0x000fe200010e0604 */
[----:B------:R-:W-:Y:S01]  /*8a20*/  ISETP.GT.AND P2, PT, R5, 0x18, PT ;  /* 0x000000180500780c */ /* 0x000fe20003f44270 */
[--C-:B------:R-:W-:Y:S01]  /*8a30*/  IMAD.X R21, R25, 0x1, R18.reuse, P5 ;  /* 0x0000000119157824 */ /* 0x100fe200028e0612 */
[----:B------:R-:W-:Y:S01]  /*8a40*/  IADD3 R24, P6, R28, R6, RZ ;  /* 0x000000061c187210 */ /* 0x000fe20007fde0ff */
[----:B--2---:R-:W-:Y:S01]  /*8a50*/  IMAD R153, R36, R11, RZ ;  /* 0x0000000b24997224 */ /* 0x004fe200078e02ff */
[----:B------:R0:W-:Y:S01]  /*8a60*/  @P4 STG.E desc[UR16][R30.64], R33 ;  /* 0x000000211e004986 */ /* 0x0001e2000c101910 */
[----:B------:R-:W-:Y:S01]  /*8a70*/  IADD3 R22, P4, R26, R19, RZ ;  /* 0x000000131a167210 */ /* 0x000fe20007f9e0ff */
[----:B------:R-:W-:Y:S01]  /*8a80*/  IMAD R47, R47, R11, RZ ;  /* 0x0000000b2f2f7224 */ /* 0x000fe200078e02ff */
[----:B------:R-:W-:Y:S01]  /*8a90*/  ISETP.GT.AND P5, PT, R164, RZ, P2 ;  /* 0x000000ffa400720c */ /* 0x000fe200017a4270 */
[----:B------:R1:W-:Y:S01]  /*8aa0*/  @P1 STG.E desc[UR16][R20.64], R155 ;  /* 0x0000009b14001986 */ /* 0x0003e2000c101910 */
[----:B------:R-:W-:Y:S01]  /*8ab0*/  ISETP.GT.AND P1, PT, R5, 0x19, PT ;  /* 0x000000190500780c */ /* 0x000fe20003f24270 */
[----:B------:R-:W-:-:S02]  /*8ac0*/  IMAD.X R23, R27, 0x1, R18, P4 ;  /* 0x000000011b177824 */ /* 0x000fc400020e0612 */
[--C-:B------:R-:W-:Y:S01]  /*8ad0*/  IMAD.X R25, R29, 0x1, R4.reuse, P6 ;  /* 0x000000011d197824 */ /* 0x100fe200030e0604 */
[C---:B------:R-:W-:Y:S01]  /*8ae0*/  ISETP.GT.AND P4, PT, R164.reuse, RZ, P1 ;  /* 0x000000ffa400720c */ /* 0x040fe20000f84270 */
[-C--:B------:R-:W-:Y:S01]  /*8af0*/  IMAD R49, R49, R11.reuse, RZ ;  /* 0x0000000b31317224 */ /* 0x080fe200078e02ff */
        /* <DEDUP_REMOVED lines=14> */
[----:B------:R-:W-:Y:S01]  /*8be0*/  @P4 STG.E desc[UR16][R26.64], R37 ;  /* 0x000000251a004986 */ /* 0x000fe2000c101910 */
        /* <DEDUP_REMOVED lines=11> */
[-C--:B------:R-:W-:Y:S01]  /*8ca0*/  IMAD R59, R59, R11.reuse, RZ ;  /* 0x0000000b3b3b7224 */ /* 0x080fe200078e02ff */
[-C--:B------:R-:W-:Y:S01]  /*8cb0*/  IADD3 R30, P2, R26, R6.reuse, RZ ;  /* 0x000000061a1e7210 */ /* 0x080fe20007f5e0ff */
[----:B------:R-:W-:Y:S01]  /*8cc0*/  IMAD R61, R61, R11, RZ ;  /* 0x0000000b3d3d7224 */ /* 0x000fe200078e02ff */
[----:B------:R2:W-:Y:S01]  /*8cd0*/  @P5 STG.E desc[UR16][R28.64], R35 ;  /* 0x000000231c005986 */ /* 0x0005e2000c101910 */
[----:B0-----:R-:W-:Y:S01]  /*8ce0*/  IADD3 R20, P5, R24, R19, RZ ;  /* 0x0000001318147210 */ /* 0x001fe20007fbe0ff */
[-C--:B------:R-:W-:Y:S01]  /*8cf0*/  IMAD R33, R42, R11.reuse, RZ ;  /* 0x0000000b2a217224 */ /* 0x080fe200078e02ff */
[----:B------:R-:W-:Y:S01]  /*8d00*/  ISETP.GT.AND P0, PT, R164, 0x8, P0 ;  /* 0x00000008a400780c */ /* 0x000fe20000704270 */
[----:B------:R-:W-:Y:S01]  /*8d10*/  IMAD.X R31, R27, 0x1, R4, P2 ;  /* 0x000000011b1f7824 */ /* 0x000fe200010e0604 */
[----:B------:R-:W-:Y:S01]  /*8d20*/  ISETP.GT.AND P2, PT, R5, 0x28, PT ;  /* 0x000000280500780c */ /* 0x000fe20003f44270 */
[--C-:B------:R-:W-:Y:S01]  /*8d30*/  IMAD.X R21, R25, 0x1, R18.reuse, P5 ;  /* 0x0000000119157824 */ /* 0x100fe200028e0612 */
[----:B------:R-:W-:Y:S01]  /*8d40*/  IADD3 R24, P6, R28, R6, RZ ;  /* 0x000000061c187210 */ /* 0x000fe20007fde0ff */
[----:B------:R-:W-:Y:S01]  /*8d50*/  IMAD R63, R63, R11, RZ ;  /* 0x0000000b3f3f7224 */ /* 0x000fe200078e02ff */
[----:B------:R-:W-:Y:S01]  /*8d60*/  @P4 STG.E desc[UR16][R30.64], R41 ;  /* 0x000000291e004986 */ /* 0x000fe2000c101910 */
[----:B-1----:R-:W-:Y:S01]  /*8d70*/  IADD3 R22, P4, R26, R19, RZ ;  /* 0x000000131a167210 */ /* 0x002fe20007f9e0ff */
[----:B------:R-:W-:Y:S01]  /*8d80*/  IMAD R65, R65, R11, RZ ;  /* 0x0000000b41417224 */ /* 0x000fe200078e02ff */
[----:B------:R-:W-:Y:S01]  /*8d90*/  ISETP.GT.AND P5, PT, R164, RZ, P2 ;  /* 0x000000ffa400720c */ /* 0x000fe200017a4270 */
[----:B------:R0:W-:Y:S01]  /*8da0*/  @P1 STG.E desc[UR16][R20.64], R33 ;  /* 0x0000002114001986 */ /* 0x0001e2000c101910 */
[----:B------:R-:W-:Y:S01]  /*8db0*/  ISETP.GT.AND P1, PT, R5, 0x29, PT ;  /* 0x000000290500780c */ /* 0x000fe20003f24270 */
[----:B------:R-:W-:-:S02]  /*8dc0*/  IMAD.X R23, R27, 0x1, R18, P4 ;  /* 0x000000011b177824 */ /* 0x000fc400020e0612 */
[-C--:B--2---:R-:W-:Y:S01]  /*8dd0*/  IMAD R35, R44, R11.reuse, RZ ;  /* 0x0000000b2c237224 */ /* 0x084fe200078e02ff */
[C---:B------:R-:W-:Y:S01]  /*8de0*/  ISETP.GT.AND P4, PT, R164.reuse, RZ, P1 ;  /* 0x000000ffa400720c */ /* 0x040fe20000f84270 */
[--C-:B------:R-:W-:Y:S01]  /*8df0*/  IMAD.X R25, R29, 0x1, R4.reuse, P6 ;  /* 0x000000011d197824 */ /* 0x100fe200030e0604 */
        /* <DEDUP_REMOVED lines=132> */
[-C--:B------:R-:W-:Y:S01]  /*9640*/  IADD3 R24, P6, R28, R6.reuse, RZ ;  /* 0x000000061c187210 */ /* 0x080fe20007fde0ff */
[-C--:B------:R-:W-:Y:S01]  /*9650*/  IMAD R111, R111, R11.reuse, RZ ;  /* 0x0000000b6f6f7224 */ /* 0x080fe200078e02ff */
[----:B------:R-:W-:Y:S01]  /*9660*/  @P4 STG.E desc[UR16][R30.64], R65 ;  /* 0x000000411e004986 */ /* 0x000fe2000c101910 */
[----:B------:R-:W-:Y:S01]  /*9670*/  ISETP.GT.AND P5, PT, R164, RZ, P2 ;  /* 0x000000ffa400720c */ /* 0x000fe200017a4270 */
[----:B------:R-:W-:Y:S01]  /*9680*/  IMAD R113, R113, R11, RZ ;  /* 0x0000000b71717224 */ /* 0x000fe200078e02ff */
[----:B-1----:R-:W-:Y:S01]  /*9690*/  IADD3 R22, P4, R26, R19, RZ ;  /* 0x000000131a167210 */ /* 0x002fe20007f9e0ff */
[----:B------:R0:W-:Y:S01]  /*96a0*/  @P1 STG.E desc[UR16][R20.64], R33 ;  /* 0x0000002114001986 */ /* 0x0001e2000c101910 */
[----:B------:R-:W-:Y:S01]  /*96b0*/  ISETP.GT.AND P1, PT, R5, 0x59, PT ;  /* 0x000000590500780c */ /* 0x000fe20003f24270 */
[-C--:B--2---:R-:W-:Y:S01]  /*96c0*/  IMAD R35, R68, R11.reuse, RZ ;  /* 0x0000000b44237224 */ /* 0x084fe200078e02ff */
[C---:B------:R-:W-:Y:S01]  /*96d0*/  ISETP.GT.AND P2, PT, R164.reuse, 0x8, P2 ;  /* 0x00000008a400780c */ /* 0x040fe20001744270 */
[----:B------:R-:W-:Y:S01]  /*96e0*/  IMAD.X R23, R27, 0x1, R18, P4 ;  /* 0x000000011b177824 */ /* 0x000fe200020e0612 */
[C---:B------:R-:W-:Y:S01]  /*96f0*/  ISETP.GT.AND P4, PT, R164.reuse, RZ, P1 ;  /* 0x000000ffa400720c */ /* 0x040fe20000f84270 */
[----:B------:R-:W-:Y:S01]  /*9700*/  IMAD.X R25, R29, 0x1, R4, P6 ;  /* 0x000000011d197824 */ /* 0x000fe200030e0604 */
[----:B------:R-:W-:Y:S01]  /*9710*/  ISETP.GT.AND P1, PT, R164, 0x8, P1 ;  /* 0x00000008a400780c */ /* 0x000fe20000f24270 */
[-C--:B------:R-:W-:Y:S01]  /*9720*/  IMAD R115, R115, R11.reuse, RZ ;  /* 0x0000000b73737224 */ /* 0x080fe200078e02ff */
[----:B------:R1:W-:Y:S01]  /*9730*/  @P0 STG.E desc[UR16][R22.64], R67 ;  /* 0x0000004316000986 */ /* 0x0003e2000c101910 */
[----:B------:R-:W-:Y:S01]  /*9740*/  IADD3 R26, P0, R30, R6, RZ ;  /* 0x000000061e1a7210 */ /* 0x000fe20007f1e0ff */
[----:B------:R-:W-:-:S02]  /*9750*/  IMAD R117, R117, R11, RZ ;  /* 0x0000000b75757224 */ /* 0x000fc400078e02ff */
[----:B------:R2:W-:Y:S01]  /*9760*/  @P5 STG.E desc[UR16][R24.64], R35 ;  /* 0x0000002318005986 */ /* 0x0005e2000c101910 */
[----:B0-----:R-:W-:Y:S01]  /*9770*/  IADD3 R20, P5, R28, R19, RZ ;  /* 0x000000131c147210 */ /* 0x001fe20007fbe0ff */
[----:B------:R-:W-:Y:S01]  /*9780*/  IMAD.X R27, R31, 0x1, R4, P0 ;  /* 0x000000011f1b7824 */ /* 0x000fe200000e0604 */
[----:B------:R-:W-:Y:S01]  /*9790*/  ISETP.GT.AND P0, PT, R5, 0x60, PT ;  /* 0x000000600500780c */ /* 0x000fe20003f04270 */
[----:B------:R-:W-:Y:S01]  /*97a0*/  IMAD R33, R70, R11, RZ ;  /* 0x0000000b46217224 */ /* 0x000fe200078e02ff */
[-C--:B------:R-:W-:Y:S01]  /*97b0*/  IADD3 R28, P6, R24, R6.reuse, RZ ;  /* 0x00000006181c7210 */ /* 0x080fe20007fde0ff */
[--C-:B------:R-:W-:Y:S01]  /*97c0*/  IMAD.X R21, R29, 0x1, R18.reuse, P5 ;  /* 0x000000011d157824 */ /* 0x100fe200028e0612 */
[----:B------:R-:W-:Y:S01]  /*97d0*/  @P4 STG.E desc[UR16][R26.64], R69 ;  /* 0x000000451a004986 */ /* 0x000fe2000c101910 */
[----:B-1----:R-:W-:Y:S01]  /*97e0*/  IADD3 R22, P5, R30, R19, RZ ;  /* 0x000000131e167210 */ /* 0x002fe20007fbe0ff */
[-C--:B------:R-:W-:Y:S01]  /*97f0*/  IMAD R119, R119, R11.reuse, RZ ;  /* 0x0000000b77777224 */ /* 0x080fe200078e02ff */
[C---:B------:R-:W-:Y:S01]  /*9800*/  ISETP.GT.AND P4, PT, R164.reuse, RZ, P0 ;  /* 0x000000ffa400720c */ /* 0x040fe20000784270 */
[----:B------:R0:W-:Y:S01]  /*9810*/  @P2 STG.E desc[UR16][R20.64], R33 ;  /* 0x0000002114002986 */ /* 0x0001e2000c101910 */
[----:B------:R-:W-:Y:S01]  /*9820*/  ISETP.GT.AND P2, PT, R5, 0x61, PT ;  /* 0x000000610500780c */ /* 0x000fe20003f44270 */
[----:B------:R-:W-:Y:S01]  /*9830*/  IMAD.X R23, R31, 0x1, R18, P5 ;  /* 0x000000011f177824 */ /* 0x000fe200028e0612 */
[----:B------:R-:W-:Y:S01]  /*9840*/  ISETP.GT.AND P0, PT, R164, 0x8, P0 ;  /* 0x00000008a400780c */ /* 0x000fe20000704270 */
[-C--:B--2---:R-:W-:Y:S01]  /*9850*/  IMAD R35, R72, R11.reuse, RZ ;  /* 0x0000000b48237224 */ /* 0x084fe200078e02ff */
[----:B------:R-:W-:Y:S01]  /*9860*/  ISETP.GT.AND P5, PT, R164, RZ, P2 ;  /* 0x000000ffa400720c */ /* 0x000fe200017a4270 */
[--C-:B------:R-:W-:Y:S01]  /*9870*/  IMAD.X R29, R25, 0x1, R4.reuse, P6 ;  /* 0x00000001191d7824 */ /* 0x100fe200030e0604 */
[----:B------:R1:W-:Y:S01]  /*9880*/  @P1 STG.E desc[UR16][R22.64], R71 ;  /* 0x0000004716001986 */ /* 0x0003e2000c101910 */
[-C--:B------:R-:W-:Y:S01]  /*9890*/  IADD3 R30, P1, R26, R6.reuse, RZ ;  /* 0x000000061a1e7210 */ /* 0x080fe20007f3e0ff */
[-C--:B------:R-:W-:Y:S01]  /*98a0*/  IMAD R121, R121, R11.reuse, RZ ;  /* 0x0000000b79797224 */ /* 0x080fe200078e02ff */
[----:B------:R-:W-:Y:S01]  /*98b0*/  ISETP.GT.AND P2, PT, R164, 0x8, P2 ;  /* 0x00000008a400780c */ /* 0x000fe20001744270 */
[----:B------:R-:W-:Y:S01]  /*98c0*/  IMAD R123, R123, R11, RZ ;  /* 0x0000000b7b7b7224 */ /* 0x000fe200078e02ff */
        /* <DEDUP_REMOVED lines=109> */
[----:B------:R-:W-:Y:S01]  /*9fa0*/  IMAD.X R25, R29, 0x1, R4, P6 ;  /* 0x000000011d197824 */ /* 0x000fe200030e0604 */
[----:B------:R1:W-:Y:S01]  /*9fb0*/  @P0 STG.E desc[UR16][R22.64], R91 ;  /* 0x0000005b16000986 */ /* 0x0003e2000c101910 */
[----:B------:R-:W-:Y:S01]  /*9fc0*/  IADD3 R26, P0, R30, R6, RZ ;  /* 0x000000061e1a7210 */ /* 0x000fe20007f1e0ff */
[----:B------:R-:W-:Y:S01]  /*9fd0*/  IMAD R151, R151, R11, RZ ;  /* 0x0000000b97977224 */ /* 0x000fe200078e02ff */
[----:B------:R-:W-:-:S02]  /*9fe0*/  ISETP.GT.AND P1, PT, R164, 0x8, P1 ;  /* 0x00000008a400780c */ /* 0x000fc40000f24270 */
        /* <DEDUP_REMOVED lines=8> */
[----:B-1----:R-:W-:Y:S02]  /*a070*/  IADD3 R22, P5, R30, R19, RZ ;  /* 0x000000131e167210 */ /* 0x002fe40007fbe0ff */
[C---:B------:R-:W-:Y:S01]  /*a080*/  ISETP.GT.AND P4, PT, R164.reuse, RZ, P0 ;  /* 0x000000ffa400720c */ /* 0x040fe20000784270 */
[----:B------:R0:W-:Y:S01]  /*a090*/  @P2 STG.E desc[UR16][R20.64], R33 ;  /* 0x0000002114002986 */ /* 0x0001e2000c101910 */
[----:B------:R-:W-:Y:S01]  /*a0a0*/  ISETP.GT.AND P2, PT, R5, 0x91, PT ;  /* 0x000000910500780c */ /* 0x000fe20003f44270 */
[----:B------:R-:W-:Y:S01]  /*a0b0*/  IMAD.X R23, R31, 0x1, R18, P5 ;  /* 0x000000011f177824 */ /* 0x000fe200028e0612 */
[----:B------:R-:W-:Y:S01]  /*a0c0*/  ISETP.GT.AND P0, PT, R164, 0x8, P0 ;  /* 0x00000008a400780c */ /* 0x000fe20000704270 */
[----:B--2---:R-:W-:Y:S01]  /*a0d0*/  IMAD R35, R96, R11, RZ ;  /* 0x0000000b60237224 */ /* 0x004fe200078e02ff */
[----:B------:R-:W-:Y:S01]  /*a0e0*/  ISETP.GT.AND P5, PT, R164, RZ, P2 ;  /* 0x000000ffa400720c */ /* 0x000fe200017a4270 */
[----:B------:R-:W-:Y:S01]  /*a0f0*/  IMAD.X R29, R25, 0x1, R4, P6 ;  /* 0x00000001191d7824 */ /* 0x000fe200030e0604 */
[----:B------:R1:W-:Y:S01]  /*a100*/  @P1 STG.E desc[UR16][R22.64], R95 ;  /* 0x0000005f16001986 */ /* 0x0003e2000c101910 */
[----:B------:R-:W-:-:S02]  /*a110*/  IADD3 R30, P1, R26, R6, RZ ;  /* 0x000000061a1e7210 */ /* 0x000fc40007f3e0ff */
[----:B------:R-:W-:Y:S02]  /*a120*/  ISETP.GT.AND P2, PT, R164, 0x8, P2 ;  /* 0x00000008a400780c */ /* 0x000fe40001744270 */
[----:B------:R2:W-:Y:S01]  /*a130*/  @P4 STG.E desc[UR16][R28.64], R35 ;  /* 0x000000231c004986 */ /* 0x0005e2000c101910 */
[----:B0-----:R-:W-:Y:S01]  /*a140*/  IADD3 R20, P4, R24, R19, RZ ;  /* 0x0000001318147210 */ /* 0x001fe20007f9e0ff */
[----:B------:R-:W-:Y:S01]  /*a150*/  IMAD.X R31, R27, 0x1, R4, P1 ;  /* 0x000000011b1f7824 */ /* 0x000fe200008e0604 */
[----:B------:R-:W-:Y:S01]  /*a160*/  ISETP.GT.AND P1, PT, R5, 0x98, PT ;  /* 0x000000980500780c */ /* 0x000fe20003f24270 */
[----:B------:R-:W-:Y:S01]  /*a170*/  IMAD R33, R98, R11, RZ ;  /* 0x0000000b62217224 */ /* 0x000fe200078e02ff */
[----:B------:R-:W-:Y:S01]  /*a180*/  IADD3 R24, P6, R28, R6, RZ ;  /* 0x000000061c187210 */ /* 0x000fe20007fde0ff */
[----:B------:R-:W-:Y:S01]  /*a190*/  IMAD.X R21, R25, 0x1, R18, P4 ;  /* 0x0000000119157824 */ /* 0x000fe200020e0612 */
[----:B------:R-:W-:Y:S01]  /*a1a0*/  @P5 STG.E desc[UR16][R30.64], R97 ;  /* 0x000000611e005986 */ /* 0x000fe2000c101910 */
[----:B-1----:R-:W-:-:S02]  /*a1b0*/  IADD3 R22, P5, R26, R19, RZ ;  /* 0x000000131a167210 */ /* 0x002fc40007fbe0ff */
        /* <DEDUP_REMOVED lines=9> */
[----:B------:R-:W-:Y:S02]  /*a250*/  IADD3 R26, P2, R30, R6, RZ ;  /* 0x000000061e1a7210 */ /* 0x000fe40007f5e0ff */
        /* <DEDUP_REMOVED lines=189> */
[----:B------:R-:W-:-:S02]  /*ae30*/  ISETP.GT.AND P4, PT, R164, RZ, P2 ;  /* 0x000000ffa400720c */ /* 0x000fc40001784270 */
        /* <DEDUP_REMOVED lines=8> */
[----:B------:R-:W-:Y:S02]  /*aec0*/  ISETP.GT.AND P1, PT, R164, 0x8, P1 ;  /* 0x00000008a400780c */ /* 0x000fe40000f24270 */
[----:B------:R1:W-:Y:S01]  /*aed0*/  @P0 STG.E desc[UR16][R22.64], R139 ;  /* 0x0000008b16000986 */ /* 0x0003e2000c101910 */
[----:B------:R-:W-:Y:S01]  /*aee0*/  IADD3 R26, P0, R30, R6, RZ ;  /* 0x000000061e1a7210 */ /* 0x000fe20007f1e0ff */
[----:B0-----:R-:W-:-:S02]  /*aef0*/  IMAD R33, R142, R11, RZ ;  /* 0x0000000b8e217224 */ /* 0x001fc400078e02ff */
[----:B------:R0:W-:Y:S01]  /*af00*/  @P4 STG.E desc[UR16][R24.64], R35 ;  /* 0x0000002318004986 */ /* 0x0001e2000c101910 */
[-C--:B------:R-:W-:Y:S01]  /*af10*/  IADD3 R20, P4, R28, R19.reuse, RZ ;  /* 0x000000131c147210 */ /* 0x080fe20007f9e0ff */
[----:B------:R-:W-:Y:S01]  /*af20*/  IMAD.X R27, R31, 0x1, R4, P0 ;  /* 0x000000011f1b7824 */ /* 0x000fe200000e0604 */
[----:B------:R-:W-:Y:S02]  /*af30*/  ISETP.GT.AND P0, PT, R5, 0xf0, PT ;  /* 0x000000f00500780c */ /* 0x000fe40003f04270 */
[----:B------:R-:W-:Y:S01]  /*af40*/  IADD3 R28, P6, R24, R6, RZ ;  /* 0x00000006181c7210 */ /* 0x000fe20007fde0ff */
[--C-:B------:R-:W-:Y:S01]  /*af50*/  IMAD.X R21, R29, 0x1, R18.reuse, P4 ;  /* 0x000000011d157824 */ /* 0x100fe200020e0612 */
[----:B------:R-:W-:Y:S01]  /*af60*/  @P5 STG.E desc[UR16][R26.64], R141 ;  /* 0x0000008d1a005986 */ /* 0x000fe2000c101910 */
[----:B-1----:R-:W-:Y:S02]  /*af70*/  IADD3 R22, P5, R30, R19, RZ ;  /* 0x000000131e167210 */ /* 0x002fe40007fbe0ff */
[----:B------:R-:W-:Y:S01]  /*af80*/  ISETP.GT.AND P4, PT, R164, RZ, P0 ;  /* 0x000000ffa400720c */ /* 0x000fe20000784270 */
[----:B------:R1:W-:Y:S01]  /*af90*/  @P2 STG.E desc[UR16][R20.64], R33 ;  /* 0x0000002114002986 */ /* 0x0003e2000c101910 */
[----:B------:R-:W-:Y:S01]  /*afa0*/  ISETP.GT.AND P2, PT, R5, 0xf1, PT ;  /* 0x000000f10500780c */ /* 0x000fe20003f44270 */
[----:B------:R-:W-:-:S02]  /*afb0*/  IMAD.X R23, R31, 0x1, R18, P5 ;  /* 0x000000011f177824 */ /* 0x000fc400028e0612 */
[--C-:B------:R-:W-:Y:S01]  /*afc0*/  IMAD.X R29, R25, 0x1, R4.reuse, P6 ;  /* 0x00000001191d7824 */ /* 0x100fe200030e0604 */
[----:B------:R-:W-:Y:S01]  /*afd0*/  ISETP.GT.AND P5, PT, R164, RZ, P2 ;  /* 0x000000ffa400720c */ /* 0x000fe200017a4270 */
[----:B0-----:R-:W-:Y:S01]  /*afe0*/  IMAD R35, R144, R11, RZ ;  /* 0x0000000b90237224 */ /* 0x001fe200078e02ff */
[----:B------:R-:W-:Y:S01]  /*aff0*/  ISETP.GT.AND P6, PT, R164, 0x8, P0 ;  /* 0x00000008a400780c */ /* 0x000fe200007c4270 */
[----:B------:R0:W-:Y:S01]  /*b000*/  @P1 STG.E desc[UR16][R22.64], R143 ;  /* 0x0000008f16001986 */ /* 0x0001e2000c101910 */
[----:B------:R-:W-:Y:S02]  /*b010*/  IADD3 R30, P0, R26, R6, RZ ;  /* 0x000000061a1e7210 */ /* 0x000fe40007f1e0ff */
[----:B------:R-:W-:Y:S01]  /*b020*/  ISETP.GT.AND P2, PT, R164, 0x8, P2 ;  /* 0x00000008a400780c */ /* 0x000fe20001744270 */
[----:B------:R2:W-:Y:S01]  /*b030*/  @P4 STG.E desc[UR16][R28.64], R35 ;  /* 0x000000231c004986 */ /* 0x0005e2000c101910 */
[----:B-1----:R-:W-:Y:S01]  /*b040*/  IADD3 R20, P1, R24, R19, RZ ;  /* 0x0000001318147210 */ /* 0x002fe20007f3e0ff */
[----:B------:R-:W-:Y:S01]  /*b050*/  IMAD.X R31, R27, 0x1, R4, P0 ;  /* 0x000000011b1f7824 */ /* 0x000fe200000e0604 */
[----:B------:R-:W-:Y:S01]  /*b060*/  ISETP.GT.AND P0, PT, R5, 0xf8, PT ;  /* 0x000000f80500780c */ /* 0x000fe20003f04270 */
[----:B------:R-:W-:-:S02]  /*b070*/  IMAD R33, R146, R11, RZ ;  /* 0x0000000b92217224 */ /* 0x000fc400078e02ff */
[--C-:B------:R-:W-:Y:S01]  /*b080*/  IMAD.X R21, R25, 0x1, R18.reuse, P1 ;  /* 0x0000000119157824 */ /* 0x100fe200008e0612 */
[----:B------:R-:W-:Y:S01]  /*b090*/  @P5 STG.E desc[UR16][R30.64], R145 ;  /* 0x000000911e005986 */ /* 0x000fe2000c101910 */
[-C--:B0-----:R-:W-:Y:S02]  /*b0a0*/  IADD3 R22, P4, R26, R19.reuse, RZ ;  /* 0x000000131a167210 */ /* 0x081fe40007f9e0ff */
[C---:B------:R-:W-:Y:S01]  /*b0b0*/  IADD3 R24, P5, R28.reuse, R6, RZ ;  /* 0x000000061c187210 */ /* 0x040fe20007fbe0ff */
[----:B------:R0:W-:Y:S01]  /*b0c0*/  @P6 STG.E desc[UR16][R20.64], R33 ;  /* 0x0000002114006986 */ /* 0x0001e2000c101910 */
[----:B------:R-:W-:Y:S01]  /*b0d0*/  ISETP.GT.AND P1, PT, R5, 0xf9, PT ;  /* 0x000000f90500780c */ /* 0x000fe20003f24270 */
[----:B------:R-:W-:Y:S01]  /*b0e0*/  IMAD.X R23, R27, 0x1, R18, P4 ;  /* 0x000000011b177824 */ /* 0x000fe200020e0612 */
[----:B--2---:R-:W-:Y:S01]  /*b0f0*/  IADD3 R28, P4, R28, R19, RZ ;  /* 0x000000131c1c7210 */ /* 0x004fe20007f9e0ff */
[----:B------:R-:W-:Y:S01]  /*b100*/  IMAD.X R25, R29, 0x1, R4, P5 ;  /* 0x000000011d197824 */ /* 0x000fe200028e0604 */
[----:B------:R-:W-:-:S02]  /*b110*/  ISETP.GT.AND P6, PT, R164, RZ, P0 ;  /* 0x000000ffa400720c */ /* 0x000fc400007c4270 */
[----:B------:R-:W-:Y:S01]  /*b120*/  IADD3 R26, P5, R30, R6, RZ ;  /* 0x000000061e1a7210 */ /* 0x000fe20007fbe0ff */
[----:B------:R-:W-:Y:S01]  /*b130*/  IMAD.X R29, R29, 0x1, R18, P4 ;  /* 0x000000011d1d7824 */ /* 0x000fe200020e0612 */
[C---:B------:R-:W-:Y:S01]  /*b140*/  ISETP.GT.AND P4, PT, R164.reuse, RZ, P1 ;  /* 0x000000ffa400720c */ /* 0x040fe20000f84270 */
[----:B------:R1:W-:Y:S01]  /*b150*/  @P2 STG.E desc[UR16][R22.64], R147 ;  /* 0x0000009316002986 */ /* 0x0003e2000c101910 */
[C---:B------:R-:W-:Y:S01]  /*b160*/  ISETP.GT.AND P0, PT, R164.reuse, 0x8, P0 ;  /* 0x00000008a400780c */ /* 0x040fe20000704270 */
[----:B------:R-:W-:Y:S01]  /*b170*/  IMAD.X R27, R31, 0x1, R4, P5 ;  /* 0x000000011f1b7824 */ /* 0x000fe200028e0604 */
[----:B------:R-:W-:Y:S01]  /*b180*/  ISETP.GT.AND P1, PT, R164, 0x8, P1 ;  /* 0x00000008a400780c */ /* 0x000fe20000f24270 */
[----:B0-----:R-:W-:Y:S01]  /*b190*/  IMAD R21, R150, R11, RZ ;  /* 0x0000000b96157224 */ /* 0x001fe200078e02ff */
[----:B------:R-:W-:Y:S01]  /*b1a0*/  IADD3 R4, P5, R30, R19, RZ ;  /* 0x000000131e047210 */ /* 0x000fe20007fbe0ff */
[----:B------:R-:W-:-:S04]  /*b1b0*/  IMAD R19, R148, R11, RZ ;  /* 0x0000000b94137224 */ /* 0x000fc800078e02ff */
[----:B------:R-:W-:Y:S01]  /*b1c0*/  IMAD.X R5, R31, 0x1, R18, P5 ;  /* 0x000000011f057824 */ /* 0x000fe200028e0612 */
[----:B------:R1:W-:Y:S04]  /*b1d0*/  @P6 STG.E desc[UR16][R24.64], R19 ;  /* 0x0000001318006986 */ /* 0x0003e8000c101910 */
[----:B------:R1:W-:Y:S04]  /*b1e0*/  @P4 STG.E desc[UR16][R26.64], R149 ;  /* 0x000000951a004986 */ /* 0x0003e8000c101910 */
[----:B------:R1:W-:Y:S04]  /*b1f0*/  @P0 STG.E desc[UR16][R28.64], R21 ;  /* 0x000000151c000986 */ /* 0x0003e8000c101910 */
[----:B------:R1:W-:Y:S02]  /*b200*/  @P1 STG.E desc[UR16][R4.64], R151 ;  /* 0x0000009704001986 */ /* 0x0003e4000c101910 */
.L_x_278:
[----:B------:R-:W-:Y:S05]  /*b210*/  BSYNC B0 ;  /* 0x0000000000007941 */ /* 0x000fea0003800000 */
.L_x_26:
[C---:B------:R-:W-:Y:S01]  /*b220*/  LEA R2, P0, R8.reuse, R2, 0x1 ;  /* 0x0000000208027211 */ /* 0x040fe200078008ff */
[----:B------:R-:W-:Y:S01]  /*b230*/  ULDC.64 UR10, c[0x0][0x750] ;  /* 0x0001d400000a7ab9 */ /* 0x000fe20000000a00 */
[----:B-1--4-:R-:W-:Y:S01]  /*b240*/  IMAD.U32 R4, RZ, RZ, UR9 ;  /* 0x00000009ff047e24 */ /* 0x012fe2000f8e00ff */
[----:B------:R-:W-:Y:S01]  /*b250*/  PRMT R18, RZ, 0x7610, R18 ;  /* 0x00007610ff127816 */ /* 0x000fe20000000012 */
[----:B------:R-:W-:Y:S01]  /*b260*/  IMAD.MOV.U32 R6, RZ, RZ, -0x1 ;  /* 0xffffffffff067424 */ /* 0x000fe200078e00ff */
[----:B------:R-:W-:Y:S01]  /*b270*/  LEA.HI.X R3, R8, R3, R0, 0x1, P0 ;  /* 0x0000000308037211 */ /* 0x000fe200000f0c00 */
[----:B------:R1:W-:Y:S01]  /*b280*/  SYNCS.ARRIVE.TRANS64.A1T0 RZ, [R4+UR19], RZ ;  /* 0x000000ff04ff79a7 */ /* 0x0003e20008100013 */
[----:B------:R-:W-:Y:S01]  /*b290*/  ISETP.GE.U32.AND P0, PT, R2, UR10, PT ;  /* 0x0000000a02007c0c */ /* 0x000fe2000bf06070 */
[----:B------:R-:W-:-:S03]  /*b2a0*/  IMAD.MOV.U32 R5, RZ, RZ, -0x1 ;  /* 0xffffffffff057424 */ /* 0x000fc600078e00ff */
[----:B------:R-:W-:Y:S01]  /*b2b0*/  ISETP.GE.U32.AND.EX P0, PT, R3, UR11, PT, P0 ;  /* 0x0000000b03007c0c */ /* 0x000fe2000bf06100 */
[----:B-1----:R-:W-:-:S12]  /*b2c0*/  IMAD.MOV.U32 R4, RZ, RZ, -0x1 ;  /* 0xffffffffff047424 */ /* 0x002fd800078e00ff */
[----:B------:R-:W-:Y:S05]  /*b2d0*/  @P0 BRA `(.L_x_279) ;  /* 0x0000000400600947 */ /* 0x000fea0003800000 */
[----:B------:R-:W1:Y:S01]  /*b2e0*/  S2R R28, SR_CTAID.X ;  /* 0x00000000001c7919 */ /* 0x000e620000002500 */
[----:B---3--:R-:W3:Y:S01]  /*b2f0*/  LDC.64 R22, c[0x0][0x728] ;  /* 0x0001ca00ff167b82 */ /* 0x008ee20000000a00 */
[----:B------:R-:W-:Y:S01]  /*b300*/  ULDC UR10, c[0x0][0x150] ;  /* 0x00005400000a7ab9 */ /* 0x000fe20000000800 */
[----:B------:R-:W-:Y:S01]  /*b310*/  IMAD.MOV.U32 R20, RZ, RZ, R2 ;  /* 0x000000ffff147224 */ /* 0x000fe200078e0002 */
[----:B------:R-:W4:Y:S01]  /*b320*/  S2R R30, SR_CTAID.Y ;  /* 0x00000000001e7919 */ /* 0x000f220000002600 */
[----:B------:R-:W-:-:S04]  /*b330*/  IMAD.MOV.U32 R21, RZ, RZ, R3 ;  /* 0x000000ffff157224 */ /* 0x000fc800078e0003 */
[----:B------:R-:W0:Y:S08]  /*b340*/  LDC R31, c[0x0][0x144] ;  /* 0x00005100ff1f7b82 */ /* 0x000e300000000800 */
[----:B------:R-:W0:Y:S08]  /*b350*/  LDC R6, c[0x0][0x730] ;  /* 0x0001cc00ff067b82 */ /* 0x000e300000000800 */
[----:B------:R-:W0:Y:S01]  /*b360*/  LDC.64 R26, c[0x0][0x720] ;  /* 0x0001c800ff1a7b82 */ /* 0x000e220000000a00 */
[----:B---3--:R-:W-:-:S04]  /*b370*/  ISETP.NE.U32.AND P0, PT, R22, RZ, PT ;  /* 0x000000ff1600720c */ /* 0x008fc80003f05070 */
[----:B------:R-:W-:Y:S02]  /*b380*/  ISETP.NE.AND.EX P0, PT, R23, RZ, PT, P0 ;  /* 0x000000ff1700720c */ /* 0x000fe40003f05300 */
[----:B-1----:R-:W-:-:S05]  /*b390*/  I2FP.F32.U32 R4, R28 ;  /* 0x0000001c00047245 */ /* 0x002fca0000201000 */
[----:B------:R-:W-:-:S04]  /*b3a0*/  FMUL R4, R4, UR10 ;  /* 0x0000000a04047c20 */ /* 0x000fc80008400000 */
[----:B------:R1:W3:Y:S02]  /*b3b0*/  F2I.U32.TRUNC.NTZ R29, R4 ;  /* 0x00000004001d7305 */ /* 0x0002e4000020f000 */
[----:B----4-:R-:W-:Y:S05]  /*b3c0*/  @!P0 BRA `(.L_x_280) ;  /* 0x0000000000288947 */ /* 0x010fea0003800000 */
[----:B------:R-:W4:Y:S02]  /*b3d0*/  LDC R5, c[0x0][0x734] ;  /* 0x0001cd00ff057b82 */ /* 0x000f240000000800 */
[----:B----4-:R-:W-:-:S05]  /*b3e0*/  IADD3 R21, P0, R2, R5, RZ ;  /* 0x0000000502157210 */ /* 0x010fca0007f1e0ff */
[----:B0-----:R-:W-:-:S04]  /*b3f0*/  IMAD.X R25, RZ, RZ, R3, P0 ;  /* 0x000000ffff197224 */ /* 0x001fc800000e0603 */
[----:B-1----:R-:W-:-:S04]  /*b400*/  IMAD.WIDE.U32 R4, R25, R22, RZ ;  /* 0x0000001619047225 */ /* 0x002fc800078e00ff */
[----:B------:R-:W-:-:S04]  /*b410*/  IMAD.WIDE.U32 R18, P0, R21, R23, R4 ;  /* 0x0000001715127225 */ /* 0x000fc80007800004 */
[----:B------:R-:W-:-:S04]  /*b420*/  IMAD.WIDE.U32 R4, R21, R22, RZ ;  /* 0x0000001615047225 */ /* 0x000fc800078e00ff */
[----:B------:R-:W-:Y:S01]  /*b430*/  IMAD.X R21, RZ, RZ, RZ, P0 ;  /* 0x000000ffff157224 */ /* 0x000fe200000e06ff */
[----:B------:R-:W-:Y:S01]  /*b440*/  IADD3 RZ, P0, R5, R18, RZ ;  /* 0x0000001205ff7210 */ /* 0x000fe20007f1e0ff */
[----:B------:R-:W-:-:S04]  /*b450*/  IMAD.MOV.U32 R20, RZ, RZ, R19 ;  /* 0x000000ffff147224 */ /* 0x000fc800078e0013 */
[----:B------:R-:W-:-:S08]  /*b460*/  IMAD.WIDE.U32.X R20, R25, R23, R20, P0 ;  /* 0x0000001719147225 */ /* 0x000fd000000e0414 */
.L_x_280:
[-CC-:B0-----:R-:W-:Y:S01]  /*b470*/  SHF.R.U64 R24, R20, R6.reuse, R21.reuse ;  /* 0x0000000614187219 */ /* 0x181fe20000001215 */
[----:B--2---:R-:W0:Y:S01]  /*b480*/  LDC.64 R34, c[0x0][0x740] ;  /* 0x0001d000ff227b82 */ /* 0x004e220000000a00 */
[----:B-1----:R-:W-:Y:S01]  /*b490*/  SHF.R.U32.HI R4, RZ, R6, R21 ;  /* 0x00000006ff047219 */ /* 0x002fe20000011615 */
[----:B---3--:R-:W-:Y:S01]  /*b4a0*/  IMAD.MOV R29, RZ, RZ, -R29 ;  /* 0x000000ffff1d7224 */ /* 0x008fe200078e0a1d */
[----:B------:R-:W-:Y:S01]  /*b4b0*/  IADD3 R19, P0, RZ, -R24, RZ ;  /* 0x80000018ff137210 */ /* 0x000fe20007f1e0ff */
[----:B------:R-:W-:Y:S01]  /*b4c0*/  ULDC UR10, c[0x0][0x154] ;  /* 0x00005500000a7ab9 */ /* 0x000fe20000000800 */
[----:B------:R-:W-:Y:S02]  /*b4d0*/  IMAD.MOV.U32 R21, RZ, RZ, 0x1 ;  /* 0x00000001ff157424 */ /* 0x000fe400078e00ff */
[----:B------:R-:W-:Y:S01]  /*b4e0*/  IMAD R29, R31, R29, R28 ;  /* 0x0000001d1f1d7224 */ /* 0x000fe200078e021c */
[----:B------:R-:W1:Y:S01]  /*b4f0*/  LDC R18, c[0x0][0x718] ;  /* 0x0001c600ff127b82 */ /* 0x000e620000000800 */
[----:B------:R-:W-:-:S04]  /*b500*/  IMAD.X R5, RZ, RZ, ~R4, P0 ;  /* 0x000000ffff057224 */ /* 0x000fc800000e0e04 */
[-C--:B------:R-:W-:Y:S02]  /*b510*/  IMAD R6, R5, R26.reuse, RZ ;  /* 0x0000001a05067224 */ /* 0x080fe400078e02ff */
[C---:B------:R-:W-:Y:S01]  /*b520*/  IMAD.WIDE.U32 R4, R19.reuse, R26, R2 ;  /* 0x0000001a13047225 */ /* 0x040fe200078e0002 */
[----:B------:R-:W2:Y:S03]  /*b530*/  LDC R20, c[0x0][0x708] ;  /* 0x0001c200ff147b82 */ /* 0x000ea60000000800 */
[----:B------:R-:W-:Y:S01]  /*b540*/  IMAD R19, R19, R27, R6 ;  /* 0x0000001b13137224 */ /* 0x000fe200078e0206 */
[----:B------:R-:W-:-:S03]  /*b550*/  I2FP.F32.U32 R6, R30 ;  /* 0x0000001e00067245 */ /* 0x000fc60000201000 */
[----:B------:R-:W-:Y:S01]  /*b560*/  IMAD.IADD R5, R5, 0x1, R19 ;  /* 0x0000000105057824 */ /* 0x000fe200078e0213 */
[----:B------:R-:W3:Y:S01]  /*b570*/  LDC R32, c[0x0][0x758] ;  /* 0x0001d600ff207b82 */ /* 0x000ee20000000800 */
[----:B0-----:R-:W-:Y:S01]  /*b580*/  ISETP.NE.U32.AND P0, PT, R34, RZ, PT ;  /* 0x000000ff2200720c */ /* 0x001fe20003f05070 */
[----:B------:R-:W-:-:S03]  /*b590*/  IMAD.MOV.U32 R19, RZ, RZ, -0x1 ;  /* 0xffffffffff137424 */ /* 0x000fc600078e00ff */
[----:B------:R-:W-:-:S03]  /*b5a0*/  ISETP.NE.AND.EX P0, PT, R35, RZ, PT, P0 ;  /* 0x000000ff2300720c */ /* 0x000fc60003f05300 */
[----:B------:R-:W0:Y:S01]  /*b5b0*/  LDC R27, c[0x0][0x148] ;  /* 0x00005200ff1b7b82 */ /* 0x000e220000000800 */
[-CC-:B-1----:R-:W-:Y:S02]  /*b5c0*/  SHF.R.U64 R22, R4, R18.reuse, R5.reuse ;  /* 0x0000001204167219 */ /* 0x182fe40000001205 */
[----:B------:R-:W-:Y:S01]  /*b5d0*/  SHF.R.U32.HI R5, RZ, R18, R5 ;  /* 0x00000012ff057219 */ /* 0x000fe20000011605 */
[----:B------:R-:W-:-:S04]  /*b5e0*/  FMUL R18, R6, UR10 ;  /* 0x0000000a06127c20 */ /* 0x000fc80008400000 */
[----:B------:R-:W1:Y:S01]  /*b5f0*/  LDC R28, c[0x0][0x700] ;  /* 0x0001c000ff1c7b82 */ /* 0x000e620000000800 */
[----:B------:R4:W0:Y:S01]  /*b600*/  F2I.U32.TRUNC.NTZ R25, R18 ;  /* 0x0000001200197305 */ /* 0x000822000020f000 */
[-CC-:B--2---:R-:W-:Y:S02]  /*b610*/  SHF.R.U64 R6, R22, R20.reuse, R5.reuse ;  /* 0x0000001416067219 */ /* 0x184fe40000001205 */
[----:B------:R-:W-:-:S04]  /*b620*/  SHF.R.U32.HI R5, RZ, R20, R5 ;  /* 0x00000014ff057219 */ /* 0x000fc80000011605 */
[----:B------:R-:W2:Y:S01]  /*b630*/  LDC R33, c[0x0][0x748] ;  /* 0x0001d200ff217b82 */ /* 0x000ea20000000800 */
[-CC-:B---3--:R-:W-:Y:S02]  /*b640*/  SHF.R.U64 R26, R6, R32.reuse, R5.reuse ;  /* 0x00000020061a7219 */ /* 0x188fe40000001205 */
[-C--:B------:R-:W-:Y:S02]  /*b650*/  SHF.L.U32 R19, R19, R32.reuse, RZ ;  /* 0x0000002013137219 */ /* 0x080fe400000006ff */
[-C--:B------:R-:W-:Y:S01]  /*b660*/  SHF.R.U32.HI R5, RZ, R32.reuse, R5 ;  /* 0x00000020ff057219 */ /* 0x080fe20000011605 */
[----:B------:R-:W-:Y:S01]  /*b670*/  IMAD.MOV.U32 R4, RZ, RZ, R26 ;  /* 0x000000ffff047224 */ /* 0x000fe200078e001a */
[----:B------:R-:W-:Y:S01]  /*b680*/  SHF.L.U32 R32, R21, R32, RZ ;  /* 0x0000002015207219 */ /* 0x000fe200000006ff */
[----:B------:R-:W3:Y:S01]  /*b690*/  LDC R36, c[0x0][0x738] ;  /* 0x0001ce00ff247b82 */ /* 0x000ee20000000800 */
[----:B------:R-:W-:-:S07]  /*b6a0*/  LOP3.LUT R31, RZ, R19, RZ, 0x33, !PT ;  /* 0x00000013ff1f7212 */ /* 0x000fce00078e33ff */
[----:B------:R-:W0:Y:S01]  /*b6b0*/  LDC R37, c[0x0][0x710] ;  /* 0x0001c400ff257b82 */ /* 0x000e220000000800 */
[----:B----4-:R-:W-:Y:S05]  /*b6c0*/  @!P0 BRA `(.L_x_281) ;  /* 0x0000000000288947 */ /* 0x010fea0003800000 */
[----:B------:R-:W4:Y:S02]  /*b6d0*/  LDC R21, c[0x0][0x74c] ;  /* 0x0001d300ff157b82 */ /* 0x000f240000000800 */
[----:B----4-:R-:W-:-:S05]  /*b6e0*/  IADD3 R21, P0, R26, R21, RZ ;  /* 0x000000151a157210 */ /* 0x010fca0007f1e0ff */
        /* <DEDUP_REMOVED lines=8> */
.L_x_281:
[----:B--2---:R-:W-:Y:S01]  /*b770*/  SHF.R.U64 R4, R4, R33, R5 ;  /* 0x0000002104047219 */ /* 0x004fe20000001205 */
[----:B-1----:R-:W-:Y:S01]  /*b780*/  VIADD R21, R28, 0xffffffff ;  /* 0xffffffff1c157836 */ /* 0x002fe20000000000 */
[----:B------:R-:W-:Y:S01]  /*b790*/  LOP3.LUT R19, R6, R31, RZ, 0xc0, !PT ;  /* 0x0000001f06137212 */ /* 0x000fe200078ec0ff */
[----:B0-----:R-:W-:Y:S02]  /*b7a0*/  IMAD.MOV R25, RZ, RZ, -R25 ;  /* 0x000000ffff197224 */ /* 0x001fe400078e0a19 */
[----:B------:R-:W-:Y:S02]  /*b7b0*/  IMAD.MOV R5, RZ, RZ, -R4 ;  /* 0x000000ffff057224 */ /* 0x000fe400078e0a04 */
[----:B------:R-:W-:Y:S01]  /*b7c0*/  IMAD R6, R32, R4, R19 ;  /* 0x0000000420067224 */ /* 0x000fe200078e0213 */
[----:B------:R-:W-:Y:S01]  /*b7d0*/  LOP3.LUT R19, R22, R21, RZ, 0xc0, !PT ;  /* 0x0000001516137212 */ /* 0x000fe200078ec0ff */
[----:B------:R-:W-:Y:S02]  /*b7e0*/  @P3 IMAD R29, R27, R25, R30 ;  /* 0x000000191b1d3224 */ /* 0x000fe400078e021e */
[----:B---3--:R-:W-:-:S02]  /*b7f0*/  IMAD R4, R5, R36, R26 ;  /* 0x0000002405047224 */ /* 0x008fc400078e021a */
[----:B------:R-:W-:Y:S02]  /*b800*/  IMAD R6, R6, R37, R29 ;  /* 0x0000002506067224 */ /* 0x000fe400078e021d */
[----:B------:R-:W-:Y:S02]  /*b810*/  IMAD R19, R4, R28, R19 ;  /* 0x0000001c04137224 */ /* 0x000fe400078e0213 */
[----:B------:R-:W-:Y:S02]  /*b820*/  IMAD.MOV.U32 R18, RZ, RZ, 0x1 ;  /* 0x00000001ff127424 */ /* 0x000fe400078e00ff */
[----:B------:R-:W-:Y:S01]  /*b830*/  IMAD.MOV.U32 R4, RZ, RZ, R24 ;  /* 0x000000ffff047224 */ /* 0x000fe200078e0018 */
[----:B------:R-:W-:Y:S02]  /*b840*/  SEL R5, R19, R6, !P3 ;  /* 0x0000000613057207 */ /* 0x000fe40005800000 */
[----:B------:R-:W-:-:S07]  /*b850*/  SEL R6, R6, R19, !P3 ;  /* 0x0000001306067207 */ /* 0x000fce0005800000 */
.L_x_279:
[----:B------:R-:W-:Y:S02]  /*b860*/  LOP3.LUT P0, RZ, R18, 0xff, RZ, 0xc0, !PT ;  /* 0x000000ff12ff7812 */ /* 0x000fe4000780c0ff */
[----:B------:R-:W-:-:S11]  /*b870*/  LOP3.LUT R163, R163, 0x1, RZ, 0x3c, !PT ;  /* 0x00000001a3a37812 */ /* 0x000fd600078e3cff */
[----:B------:R-:W-:Y:S05]  /*b880*/  @P0 BRA `(.L_x_282) ;  /* 0xffffff5c00580947 */ /* 0x000fea000383ffff */
[----:B------:R-:W-:Y:S05]  /*b890*/  EXIT ;  /* 0x000000000000794d */ /* 0x000fea0003800000 */
.L_x_14:
[----:B------:R-:W-:-:S08]  /*b8a0*/  ISETP.NE.AND P0, PT, R12, RZ, PT ;  /* 0x000000ff0c00720c */ /* 0x000fd00003f05270 */
[----:B-----5:R-:W0:-:S00]  /*b8b0*/  USETMAXREG.DEALLOC.CTAPOOL 0x28 ;  /* 0x00000028000079c8 */ /* 0x020e0000080e0500 */
[----:B------:R-:W-:Y:S05]  /*b8c0*/  @P0 EXIT ;  /* 0x000000000000094d */ /* 0x000fea0003800000 */
[----:B0-----:R-:W-:Y:S01]  /*b8d0*/  LOP3.LUT P0, RZ, R15, 0xff, RZ, 0xc0, !PT ;  /* 0x000000ff0fff7812 */ /* 0x001fe2000780c0ff */
[----:B------:R-:W-:Y:S02]  /*b8e0*/  IMAD.MOV.U32 R12, RZ, RZ, 0x1 ;  /* 0x00000001ff0c7424 */ /* 0x000fe400078e00ff */
[----:B------:R-:W-:-:S10]  /*b8f0*/  IMAD.MOV.U32 R15, RZ, RZ, RZ ;  /* 0x000000ffff0f7224 */ /* 0x000fd400078e00ff */
[----:B------:R-:W-:Y:S05]  /*b900*/  @!P0 BRA `(.L_x_283) ;  /* 0x0000000c00408947 */ /* 0x000fea0003800000 */
[----:B------:R-:W-:Y:S01]  /*b910*/  LOP3.LUT P0, RZ, R13, 0x1f, RZ, 0xc0, !PT ;  /* 0x0000001f0dff7812 */ /* 0x000fe2000780c0ff */
[----:B------:R-:W-:Y:S01]  /*b920*/  ULDC UR5, c[0x0][0x758] ;  /* 0x0001d60000057ab9 */ /* 0x000fe20000000800 */
[----:B------:R-:W-:Y:S01]  /*b930*/  UMOV UR7, 0xffffffff ;  /* 0xffffffff00077882 */ /* 0x000fe20000000000 */
[----:B------:R-:W-:Y:S01]  /*b940*/  BSSY B0, `(.L_x_283) ;  /* 0x00000cc000007945 */ /* 0x000fe20003800000 */
[----:B------:R-:W-:Y:S01]  /*b950*/  USHF.L.U32 UR7, UR7, UR5, URZ ;  /* 0x0000000507077299 */ /* 0x000fe2000800063f */
[C---:B------:R-:W-:Y:S01]  /*b960*/  ISETP.NE.AND P2, PT, R14.reuse, RZ, PT ;  /* 0x000000ff0e00720c */ /* 0x040fe20003f45270 */
[----:B------:R-:W-:Y:S01]  /*b970*/  IMAD.MOV.U32 R12, RZ, RZ, 0x1 ;  /* 0x00000001ff0c7424 */ /* 0x000fe200078e00ff */
[----:B------:R-:W-:Y:S01]  /*b980*/  ISETP.NE.OR P0, PT, R14, RZ, !P0 ;  /* 0x000000ff0e00720c */ /* 0x000fe20004705670 */
[----:B------:R-:W-:Y:S01]  /*b990*/  IMAD.MOV.U32 R14, RZ, RZ, 0x1 ;  /* 0x00000001ff0e7424 */ /* 0x000fe200078e00ff */
[----:B------:R-:W-:Y:S01]  /*b9a0*/  LOP3.LUT R13, R7, 0x2, RZ, 0xfc, !PT ;  /* 0x00000002070d7812 */ /* 0x000fe200078efcff */
[----:B------:R-:W-:Y:S01]  /*b9b0*/  IMAD.MOV.U32 R15, RZ, RZ, RZ ;  /* 0x000000ffff0f7224 */ /* 0x000fe200078e00ff */
[----:B------:R-:W-:Y:S01]  /*b9c0*/  ULDC UR4, c[0x0][0x700] ;  /* 0x0001c00000047ab9 */ /* 0x000fe20000000800 */
[----:B------:R-:W-:Y:S01]  /*b9d0*/  UMOV UR8, 0x1 ;  /* 0x0000000100087882 */ /* 0x000fe20000000000 */
[----:B------:R-:W-:-:S02]  /*b9e0*/  UIADD3 UR21, UR6, 0x1, URZ ;  /* 0x0000000106157890 */ /* 0x000fc4000fffe03f */
[----:B------:R-:W-:Y:S02]  /*b9f0*/  UIADD3 UR4, UR4, -0x1, URZ ;  /* 0xffffffff04047890 */ /* 0x000fe4000fffe03f */
[----:B------:R-:W-:Y:S02]  /*ba00*/  USHF.L.U32 UR5, UR8, UR5, URZ ;  /* 0x0000000508057299 */ /* 0x000fe4000800063f */
[----:B------:R-:W-:Y:S01]  /*ba10*/  ULOP3.LUT UR7, URZ, UR7, URZ, 0x33, !UPT ;  /* 0x000000073f077292 */ /* 0x000fe2000f8e333f */
[----:B------:R-:W-:-:S11]  /*ba20*/  ULDC.64 UR32, c[0x0][0x198] ;  /* 0x0000660000207ab9 */ /* 0x000fd60000000a00 */
.L_x_295:
[----:B------:R-:W-:-:S03]  /*ba30*/  UMOV UR8, 0xffffffff ;  /* 0xffffffff00087882 */ /* 0x000fc60000000000 */
[----:B------:R-:W-:Y:S05]  /*ba40*/  BRA.DIV UR8, `(.L_x_284) ;  /* 0x0000001608187947 */ /* 0x000fea000b800000 */
[----:B------:R-:W-:-:S13]  /*ba50*/  ELECT P1, URZ, PT ;  /* 0x00000000003f782f */ /* 0x000fda0003820000 */
.L_x_316:
[----:B------:R-:W0:Y:S01]  /*ba60*/  LDC R10, c[0x0][0x604] ;  /* 0x00018100ff0a7b82 */ /* 0x000e220000000800 */
[----:B------:R-:W-:Y:S01]  /*ba70*/  BSSY B1, `(.L_x_285) ;  /* 0x0000045000017945 */ /* 0x000fe20003800000 */
[----:B0-----:R-:W-:-:S13]  /*ba80*/  ISETP.LT.OR P1, PT, R10, 0x1, !P1 ;  /* 0x000000010a00780c */ /* 0x001fda0004f21670 */
[----:B------:R-:W-:Y:S05]  /*ba90*/  @P1 BRA `(.L_x_286) ;  /* 0x0000000400081947 */ /* 0x000fea0003800000 */
[----:B------:R-:W-:Y:S01]  /*baa0*/  IMAD.SHL.U32 R17, R5, 0x100, RZ ;  /* 0x0000010005117824 */ /* 0x000fe200078e00ff */
[----:B------:R-:W-:Y:S01]  /*bab0*/  CS2R R20, SRZ ;  /* 0x0000000000147805 */ /* 0x000fe2000001ff00 */
[----:B------:R-:W-:Y:S02]  /*bac0*/  IMAD.SHL.U32 R24, R6, 0x40, RZ ;  /* 0x0000004006187824 */ /* 0x000fe400078e00ff */
[----:B------:R-:W-:Y:S02]  /*bad0*/  IMAD.U32 R22, RZ, RZ, UR21 ;  /* 0x00000015ff167e24 */ /* 0x000fe4000f8e00ff */
[----:B------:R-:W-:Y:S02]  /*bae0*/  IMAD.MOV.U32 R5, RZ, RZ, R12 ;  /* 0x000000ffff057224 */ /* 0x000fe400078e000c */
[----:B------:R-:W-:Y:S02]  /*baf0*/  IMAD.MOV.U32 R10, RZ, RZ, R15 ;  /* 0x000000ffff0a7224 */ /* 0x000fe400078e000f */
[----:B------:R-:W-:-:S07]  /*bb00*/  IMAD.MOV.U32 R23, RZ, RZ, RZ ;  /* 0x000000ffff177224 */ /* 0x000fce00078e00ff */
.L_x_290:
[----:B------:R-:W0:Y:S01]  /*bb10*/  S2R R16, SR_CgaCtaId ;  /* 0x0000000000107919 */ /* 0x000e220000008800 */
[----:B------:R-:W-:-:S04]  /*bb20*/  MOV R11, 0x400 ;  /* 0x00000400000b7802 */ /* 0x000fc80000000f00 */
[----:B0-----:R-:W-:Y:S02]  /*bb30*/  LEA R19, R16, R11, 0x18 ;  /* 0x0000000b10137211 */ /* 0x001fe400078ec0ff */
[----:B------:R-:W-:Y:S01]  /*bb40*/  SHF.L.U32 R11, R5, 0x1f, RZ ;  /* 0x0000001f050b7819 */ /* 0x000fe200000006ff */
[----:B------:R-:W0:Y:S02]  /*bb50*/  @!P2 LDC R16, c[0x0][0x640] ;  /* 0x00019000ff10ab82 */ /* 0x000e240000000800 */
[----:B------:R-:W-:-:S04]  /*bb60*/  IMAD R18, R10, 0x8, R19 ;  /* 0x000000080a127824 */ /* 0x000fc800078e0213 */
[----:B------:R-:W1:Y:S02]  /*bb70*/  SYNCS.PHASECHK.TRANS64.TRYWAIT P1, [R18+URZ+0x60], R11 ;  /* 0x0000600b120075a7 */ /* 0x000e64000802017f */
[----:B-1----:R-:W-:Y:S05]  /*bb80*/  @!P1 BRA `(.L_x_287) ;  /* 0x0000001000e89947 */ /* 0x002fea0003800000 */
.L_x_317:
[----:B-1----:R-:W-:Y:S01]  /*bb90*/  PRMT R11, R13, 0x9910, RZ ;  /* 0x000099100d0b7816 */ /* 0x002fe200000000ff */
[----:B0-----:R0:W-:Y:S03]  /*bba0*/  @!P2 SYNCS.ARRIVE.TRANS64 RZ, [R18+URZ], R16 ;  /* 0x0000001012ffa9a7 */ /* 0x0011e6000800003f */
[----:B------:R-:W-:-:S13]  /*bbb0*/  ISETP.NE.AND P1, PT, R11, 0x2, PT ;  /* 0x000000020b00780c */ /* 0x000fda0003f25270 */
[----:B0-----:R-:W-:Y:S05]  /*bbc0*/  @P1 BRA `(.L_x_288) ;  /* 0x0000000000041947 */ /* 0x001fea0003800000 */
[----:B------:R-:W-:Y:S01]  /*bbd0*/  BPT.TRAP 0x1 ;  /* 0x000000040000795c */ /* 0x000fe20000300000 */
.L_x_288:
[----:B------:R-:W-:Y:S05]  /*bbe0*/  @P0 BRA `(.L_x_289) ;  /* 0x0000000000040947 */ /* 0x000fea0003800000 */
[----:B------:R-:W-:Y:S01]  /*bbf0*/  BPT.TRAP 0x1 ;  /* 0x000000040000795c */ /* 0x000fe20000300000 */
.L_x_289:
[--C-:B------:R-:W-:Y:S01]  /*bc00*/  IMAD R11, R10, 0x800, R19.reuse ;  /* 0x000008000a0b7824 */ /* 0x100fe200078e0213 */
[----:B------:R-:W-:Y:S01]  /*bc10*/  R2UR UR25, R18 ;  /* 0x00000000121972ca */ /* 0x000fe200000e0000 */
[----:B------:R-:W-:Y:S01]  /*bc20*/  VIADD R22, R22, 0xffffffff ;  /* 0xffffffff16167836 */ /* 0x000fe20000000000 */
[----:B------:R-:W-:Y:S01]  /*bc30*/  R2UR UR28, R4 ;  /* 0x00000000041c72ca */ /* 0x000fe200000e0000 */
[----:B------:R-:W-:Y:S01]  /*bc40*/  UIADD3 UR14, UP0, UR32, 0xf0, URZ ;  /* 0x000000f0200e7890 */ /* 0x000fe2000ff1e03f */
[----:B------:R-:W-:Y:S01]  /*bc50*/  R2UR UR24, R11 ;  /* 0x000000000b1872ca */ /* 0x000fe200000e0000 */
[C-C-:B------:R-:W-:Y:S01]  /*bc60*/  IMAD R11, R10.reuse, 0x200, R19.reuse ;  /* 0x000002000a0b7824 */ /* 0x140fe200078e0213 */
[----:B------:R-:W-:Y:S01]  /*bc70*/  R2UR UR26, R21 ;  /* 0x00000000151a72ca */ /* 0x000fe200000e0000 */
[----:B------:R-:W-:Y:S01]  /*bc80*/  IMAD R19, R10, 0x4000, R19 ;  /* 0x000040000a137824 */ /* 0x000fe200078e0213 */
[----:B------:R-:W-:Y:S01]  /*bc90*/  R2UR UR27, R24 ;  /* 0x00000000181b72ca */ /* 0x000fe200000e0000 */
[----:B------:R-:W-:Y:S01]  /*bca0*/  UIADD3 UR22, UP1, UR32, 0x1f0, URZ ;  /* 0x000001f020167890 */ /* 0x000fe2000ff3e03f */
[----:B------:R-:W-:Y:S01]  /*bcb0*/  R2UR UR8, R11 ;  /* 0x000000000b0872ca */ /* 0x000fe200000e0000 */
[----:B------:R-:W-:Y:S01]  /*bcc0*/  UIADD3 UR34, UP2, UR32, 0x2f0, URZ ;  /* 0x000002f020227890 */ /* 0x000fe2000ff5e03f */
[----:B------:R-:W-:Y:S01]  /*bcd0*/  R2UR UR16, R19 ;  /* 0x00000000131072ca */ /* 0x000fe200000e0000 */
[----:B------:R-:W-:Y:S01]  /*bce0*/  UIADD3.X UR15, URZ, UR33, URZ, UP0, !UPT ;  /* 0x000000213f0f7290 */ /* 0x000fe200087fe43f */
[----:B------:R-:W-:Y:S01]  /*bcf0*/  R2UR UR11, R6 ;  /* 0x00000000060b72ca */ /* 0x000fe200000e0000 */
[----:B------:R-:W-:Y:S01]  /*bd00*/  UIADD3.X UR23, URZ, UR33, URZ, UP1, !UPT ;  /* 0x000000213f177290 */ /* 0x000fe20008ffe43f */
[----:B------:R-:W-:Y:S01]  /*bd10*/  R2UR UR12, R23 ;  /* 0x00000000170c72ca */ /* 0x000fe200000e0000 */
[----:B------:R-:W-:Y:S01]  /*bd20*/  UIADD3 UR24, UR24, 0x200, URZ ;  /* 0x0000020018187890 */ /* 0x000fe2000fffe03f */
[----:B------:R-:W-:Y:S01]  /*bd30*/  R2UR UR18, R20 ;  /* 0x00000000141272ca */ /* 0x000fe200000e0000 */
[----:B------:R-:W-:Y:S01]  /*bd40*/  VIADD R10, R10, 0x1 ;  /* 0x000000010a0a7836 */ /* 0x000fe20000000000 */
[----:B------:R-:W-:Y:S01]  /*bd50*/  R2UR UR19, R17 ;  /* 0x00000000111372ca */ /* 0x000fe200000e0000 */
[----:B------:R-:W-:Y:S01]  /*bd60*/  UIADD3.X UR35, URZ, UR33, URZ, UP2, !UPT ;  /* 0x000000213f237290 */ /* 0x000fe200097fe43f */
[----:B------:R-:W-:Y:S01]  /*bd70*/  ISETP.GT.AND P4, PT, R22, 0x1, PT ;  /* 0x000000011600780c */ /* 0x000fe20003f84270 */
[----:B------:R-:W-:Y:S01]  /*bd80*/  UIADD3 UR8, UR8, 0x36200, URZ ;  /* 0x0003620008087890 */ /* 0x000fe2000fffe03f */
[C---:B------:R-:W-:Y:S01]  /*bd90*/  ISETP.NE.AND P1, PT, R10.reuse, 0xc, PT ;  /* 0x0000000c0a00780c */ /* 0x040fe20003f25270 */
[----:B------:R-:W-:Y:S01]  /*bda0*/  UIADD3 UR16, UR16, 0x6200, URZ ;  /* 0x0000620010107890 */ /* 0x000fe2000fffe03f */
[----:B------:R-:W-:Y:S01]  /*bdb0*/  VIADD R23, R23, 0x1 ;  /* 0x0000000117177836 */ /* 0x000fe20000000000 */
[----:B------:R-:W-:Y:S01]  /*bdc0*/  UMOV UR30, 0x0 ;  /* 0x00000000001e7882 */ /* 0x000fe20000000000 */
[----:B------:R-:W-:Y:S01]  /*bdd0*/  UMOV UR31, 0x10000000 ;  /* 0x10000000001f7882 */ /* 0x000fe20000000000 */
[----:B------:R-:W-:Y:S01]  /*bde0*/  UMOV UR10, URZ ;  /* 0x0000003f000a7c82 */ /* 0x000fe20008000000 */
[----:B------:R-:W-:Y:S01]  /*bdf0*/  UMOV UR9, UR25 ;  /* 0x0000001900097c82 */ /* 0x000fe20008000000 */
[----:B------:R-:W-:Y:S01]  /*be00*/  UMOV UR13, UR28 ;  /* 0x0000001c000d7c82 */ /* 0x000fe20008000000 */
[----:B------:R0:W-:Y:S01]  /*be10*/  UTMALDG.3D [UR24], [UR14], desc[UR30] ;  /* 0x00001e180e0075b4 */ /* 0x0001e20008011000 */
[----:B------:R-:W-:Y:S01]  /*be20*/  UMOV UR17, UR25 ;  /* 0x0000001900117c82 */ /* 0x000fe20008000000 */
[----:B------:R-:W-:Y:S01]  /*be30*/  UMOV UR20, UR28 ;  /* 0x0000001c00147c82 */ /* 0x000fe20008000000 */
[----:B------:R-:W-:Y:S01]  /*be40*/  SEL R16, RZ, 0x1, P1 ;  /* 0x00000001ff107807 */ /* 0x000fe20000800000 */
[----:B------:R-:W-:Y:S01]  /*be50*/  VIADD R21, R21, 0x20 ;  /* 0x0000002015157836 */ /* 0x000fe20000000000 */
[----:B------:R-:W-:Y:S01]  /*be60*/  SEL R10, R10, RZ, P1 ;  /* 0x000000ff0a0a7207 */ /* 0x000fe20000800000 */
[----:B------:R-:W-:Y:S01]  /*be70*/  VIADD R20, R20, 0x40 ;  /* 0x0000004014147836 */ /* 0x000fe20000000000 */
[----:B------:R-:W-:Y:S01]  /*be80*/  LOP3.LUT R5, R5, R16, RZ, 0x3c, !PT ;  /* 0x0000001005057212 */ /* 0x000fe200078e3cff */
[----:B------:R0:W-:Y:S01]  /*be90*/  UTMALDG.4D [UR8], [UR22], desc[UR30] ;  /* 0x00001e08160075b4 */ /* 0x0001e20008019000 */
[----:B------:R0:W-:Y:S02]  /*bea0*/  UTMALDG.3D [UR16], [UR34], desc[UR30] ;  /* 0x00001e10220075b4 */ /* 0x0001e40008011000 */
[----:B0-----:R-:W-:Y:S05]  /*beb0*/  @P4 BRA `(.L_x_290) ;  /* 0xfffffffc00144947 */ /* 0x001fea000383ffff */
.L_x_286:
[----:B------:R-:W-:Y:S05]  /*bec0*/  BSYNC B1 ;  /* 0x0000000000017941 */ /* 0x000fea0003800000 */
.L_x_285:
[----:B------:R-:W-:Y:S01]  /*bed0*/  LOP3.LUT P5, RZ, R14, 0xff, RZ, 0xc0, !PT ;  /* 0x000000ff0eff7812 */ /* 0x000fe200078ac0ff */
[----:B------:R-:W-:Y:S01]  /*bee0*/  VIADD R6, R15, UR6 ;  /* 0x000000060f067c36 */ /* 0x000fe20008000000 */
[----:B------:R-:W-:Y:S01]  /*bef0*/  ULDC.64 UR8, c[0x0][0x750] ;  /* 0x0001d40000087ab9 */ /* 0x000fe20000000a00 */
[----:B------:R-:W-:Y:S01]  /*bf00*/  IMAD.U32 R11, RZ, RZ, UR6 ;  /* 0x00000006ff0b7e24 */ /* 0x000fe2000f8e00ff */
[----:B------:R-:W-:Y:S01]  /*bf10*/  UISETP.GE.U32.AND UP0, UPT, UR6, 0xc, UPT ;  /* 0x0000000c0600788c */ /* 0x000fe2000bf06070 */
[----:B------:R-:W-:Y:S01]  /*bf20*/  BSSY B1, `(.L_x_291) ;  /* 0x000006b000017945 */ /* 0x000fe20003800000 */
[----:B------:R-:W-:Y:S02]  /*bf30*/  ISETP.GT.U32.AND P1, PT, R6, 0xb, PT ;  /* 0x0000000b0600780c */ /* 0x000fe40003f24070 */
[----:B------:R-:W-:Y:S02]  /*bf40*/  PRMT R14, RZ, 0x7610, R14 ;  /* 0x00007610ff0e7816 */ /* 0x000fe4000000000e */
[----:B------:R-:W-:-:S02]  /*bf50*/  ISETP.LT.U32.AND P1, PT, R11, 0xc, P1 ;  /* 0x0000000c0b00780c */ /* 0x000fc40000f21070 */
[----:B------:R-:W-:Y:S01]  /*bf60*/  PLOP3.LUT P4, PT, PT, PT, UP0, 0x80, 0x0 ;  /* 0x000000000000781c */ /* 0x000fe20003f8f008 */
[----:B------:R-:W0:Y:S01]  /*bf70*/  @P5 S2R R5, SR_CgaCtaId ;  /* 0x0000000000055919 */ /* 0x000e220000008800 */
[----:B------:R-:W-:-:S04]  /*bf80*/  @P5 MOV R4, 0x400 ;  /* 0x0000040000045802 */ /* 0x000fc80000000f00 */
[----:B0-----:R-:W-:Y:S01]  /*bf90*/  @P5 LEA R10, R5, R4, 0x18 ;  /* 0x00000004050a5211 */ /* 0x001fe200078ec0ff */
[----:B------:R-:W-:-:S03]  /*bfa0*/  IMAD.WIDE.U32 R4, R6, -0x55555555, RZ ;  /* 0xaaaaaaab06047825 */ /* 0x000fc600078e00ff */
[----:B------:R0:W-:Y:S01]  /*bfb0*/  @P5 SYNCS.ARRIVE.TRANS64.A1T0 RZ, [R10+URZ+0xf8], RZ ;  /* 0x0000f8ff0aff59a7 */ /* 0x0001e2000810003f */
[----:B------:R-:W-:Y:S01]  /*bfc0*/  IADD3 R2, P5, R2, R8, RZ ;  /* 0x0000000802027210 */ /* 0x000fe20007fbe0ff */
[----:B------:R-:W-:Y:S01]  /*bfd0*/  IMAD.MOV.U32 R4, RZ, RZ, -0x1 ;  /* 0xffffffffff047424 */ /* 0x000fe200078e00ff */
[----:B------:R-:W-:Y:S02]  /*bfe0*/  SHF.R.U32.HI R11, RZ, 0x3, R5 ;  /* 0x00000003ff0b7819 */ /* 0x000fe40000011605 */
[----:B------:R-:W-:Y:S01]  /*bff0*/  SEL R5, RZ, 0x1, !P1 ;  /* 0x00000001ff057807 */ /* 0x000fe20004800000 */
[----:B------:R-:W-:Y:S01]  /*c000*/  IMAD.X R3, R3, 0x1, R0, P5 ;  /* 0x0000000103037824 */ /* 0x000fe200028e0600 */
[----:B------:R-:W-:Y:S01]  /*c010*/  ISETP.GE.U32.AND P1, PT, R2, UR8, PT ;  /* 0x0000000802007c0c */ /* 0x000fe2000bf26070 */
[----:B------:R-:W-:Y:S01]  /*c020*/  IMAD R15, R11, -0xc, R6 ;  /* 0xfffffff40b0f7824 */ /* 0x000fe200078e0206 */
[----:B------:R-:W-:Y:S01]  /*c030*/  LOP3.LUT R12, R12, R5, RZ, 0x3c, !PT ;  /* 0x000000050c0c7212 */ /* 0x000fe200078e3cff */
[----:B------:R-:W-:Y:S01]  /*c040*/  IMAD.MOV.U32 R6, RZ, RZ, -0x1 ;  /* 0xffffffffff067424 */ /* 0x000fe200078e00ff */
[----:B------:R-:W-:Y:S01]  /*c050*/  ISETP.GE.U32.AND.EX P1, PT, R3, UR9, PT, P1 ;  /* 0x0000000903007c0c */ /* 0x000fe2000bf26110 */
[----:B------:R-:W-:Y:S01]  /*c060*/  IMAD.MOV.U32 R5, RZ, RZ, -0x1 ;  /* 0xffffffffff057424 */ /* 0x000fe200078e00ff */
[----:B------:R-:W-:-:S02]  /*c070*/  @P4 LOP3.LUT R12, R12, 0x1, R11, 0x78, !PT ;  /* 0x000000010c0c4812 */ /* 0x000fc400078e780b */
[----:B0-----:R-:W-:-:S09]  /*c080*/  PRMT R10, RZ, 0x7610, R10 ;  /* 0x00007610ff0a7816 */ /* 0x001fd2000000000a */
[----:B------:R-:W-:Y:S05]  /*c090*/  @P1 BRA `(.L_x_292) ;  /* 0x00000004004c1947 */ /* 0x000fea0003800000 */
[----:B------:R-:W0:Y:S01]  /*c0a0*/  S2R R17, SR_CTAID.X ;  /* 0x0000000000117919 */ /* 0x000e220000002500 */
[----:B------:R-:W-:Y:S01]  /*c0b0*/  ULDC.64 UR8, c[0x0][0x728] ;  /* 0x0001ca0000087ab9 */ /* 0x000fe20000000a00 */
[----:B------:R-:W1:Y:S01]  /*c0c0*/  LDC R18, c[0x0][0x144] ;  /* 0x00005100ff127b82 */ /* 0x000e620000000800 */
[----:B------:R-:W-:Y:S01]  /*c0d0*/  ISETP.NE.U32.AND P1, PT, RZ, UR8, PT ;  /* 0x00000008ff007c0c */ /* 0x000fe2000bf25070 */
[----:B------:R-:W2:Y:S01]  /*c0e0*/  S2R R6, SR_CTAID.Y ;  /* 0x0000000000067919 */ /* 0x000ea20000002600 */
[----:B------:R-:W-:Y:S01]  /*c0f0*/  ULDC UR10, c[0x0][0x150] ;  /* 0x00005400000a7ab9 */ /* 0x000fe20000000800 */
[----:B------:R-:W-:Y:S01]  /*c100*/  ULDC UR11, c[0x0][0x730] ;  /* 0x0001cc00000b7ab9 */ /* 0x000fe20000000800 */
[----:B------:R-:W-:Y:S01]  /*c110*/  ISETP.NE.AND.EX P1, PT, RZ, UR9, PT, P1 ;  /* 0x00000009ff007c0c */ /* 0x000fe2000bf25310 */
[----:B------:R-:W-:Y:S01]  /*c120*/  IMAD.MOV.U32 R4, RZ, RZ, R2 ;  /* 0x000000ffff047224 */ /* 0x000fe200078e0002 */
[----:B0-----:R-:W-:-:S05]  /*c130*/  I2FP.F32.U32 R5, R17 ;  /* 0x0000001100057245 */ /* 0x001fca0000201000 */
[----:B------:R-:W-:Y:S01]  /*c140*/  FMUL R20, R5, UR10 ;  /* 0x0000000a05147c20 */ /* 0x000fe20008400000 */
[----:B------:R-:W-:-:S05]  /*c150*/  IMAD.MOV.U32 R5, RZ, RZ, R3 ;  /* 0x000000ffff057224 */ /* 0x000fca00078e0003 */
[----:B--2---:R-:W-:Y:S05]  /*c160*/  @!P1 BRA `(.L_x_293) ;  /* 0x0000000000289947 */ /* 0x004fea0003800000 */
[----:B------:R-:W-:Y:S02]  /*c170*/  ULDC UR10, c[0x0][0x734] ;  /* 0x0001cd00000a7ab9 */ /* 0x000fe40000000800 */
[----:B------:R-:W-:-:S05]  /*c180*/  IADD3 R5, P1, R2, UR10, RZ ;  /* 0x0000000a02057c10 */ /* 0x000fca000ff3e0ff */
[----:B------:R-:W-:-:S04]  /*c190*/  IMAD.X R19, RZ, RZ, R3, P1 ;  /* 0x000000ffff137224 */ /* 0x000fc800008e0603 */
[----:B------:R-:W-:-:S04]  /*c1a0*/  IMAD.WIDE.U32 R10, R19, UR8, RZ ;  /* 0x00000008130a7c25 */ /* 0x000fc8000f8e00ff */
[----:B------:R-:W-:-:S04]  /*c1b0*/  IMAD.WIDE.U32 R10, P1, R5, UR9, R10 ;  /* 0x00000009050a7c25 */ /* 0x000fc8000f82000a */
[----:B------:R-:W-:-:S04]  /*c1c0*/  IMAD.WIDE.U32 R4, R5, UR8, RZ ;  /* 0x0000000805047c25 */ /* 0x000fc8000f8e00ff */
[----:B------:R-:W-:Y:S01]  /*c1d0*/  IMAD.MOV.U32 R4, RZ, RZ, R11 ;  /* 0x000000ffff047224 */ /* 0x000fe200078e000b */
[----:B------:R-:W-:Y:S01]  /*c1e0*/  IADD3 RZ, P4, R5, R10, RZ ;  /* 0x0000000a05ff7210 */ /* 0x000fe20007f9e0ff */
[----:B------:R-:W-:-:S04]  /*c1f0*/  IMAD.X R5, RZ, RZ, RZ, P1 ;  /* 0x000000ffff057224 */ /* 0x000fc800008e06ff */
[----:B------:R-:W-:-:S08]  /*c200*/  IMAD.WIDE.U32.X R4, R19, UR9, R4, P4 ;  /* 0x0000000913047c25 */ /* 0x000fd0000a0e0404 */
.L_x_293:
[--C-:B------:R-:W-:Y:S01]  /*c210*/  SHF.R.U64 R16, R4, UR11, R5.reuse ;  /* 0x0000000b04107c19 */ /* 0x100fe20008001205 */
[----:B------:R-:W0:Y:S01]  /*c220*/  F2I.U32.TRUNC.NTZ R20, R20 ;  /* 0x0000001400147305 */ /* 0x000e22000020f000 */
[----:B------:R-:W-:Y:S01]  /*c230*/  SHF.R.U32.HI R4, RZ, UR11, R5 ;  /* 0x0000000bff047c19 */ /* 0x000fe20008011605 */
[----:B------:R-:W-:Y:S01]  /*c240*/  ULDC.64 UR8, c[0x0][0x720] ;  /* 0x0001c80000087ab9 */ /* 0x000fe20000000a00 */
[----:B------:R-:W-:Y:S01]  /*c250*/  IADD3 R11, P1, RZ, -R16, RZ ;  /* 0x80000010ff0b7210 */ /* 0x000fe20007f3e0ff */
[----:B------:R-:W-:Y:S01]  /*c260*/  ULDC.64 UR10, c[0x0][0x740] ;  /* 0x0001d000000a7ab9 */ /* 0x000fe20000000a00 */
[----:B------:R-:W2:Y:S03]  /*c270*/  LDC R21, c[0x0][0x148] ;  /* 0x00005200ff157b82 */ /* 0x000ea60000000800 */
[----:B------:R-:W-:Y:S01]  /*c280*/  IMAD.X R4, RZ, RZ, ~R4, P1 ;  /* 0x000000ffff047224 */ /* 0x000fe200008e0e04 */
[----:B------:R-:W-:-:S03]  /*c290*/  ISETP.NE.U32.AND P1, PT, RZ, UR10, PT ;  /* 0x0000000aff007c0c */ /* 0x000fc6000bf25070 */
[----:B------:R-:W-:Y:S01]  /*c2a0*/  IMAD R10, R4, UR8, RZ ;  /* 0x00000008040a7c24 */ /* 0x000fe2000f8e02ff */
[----:B------:R-:W-:Y:S01]  /*c2b0*/  ISETP.NE.AND.EX P1, PT, RZ, UR11, PT, P1 ;  /* 0x0000000bff007c0c */ /* 0x000fe2000bf25310 */
[----:B------:R-:W-:Y:S01]  /*c2c0*/  IMAD.WIDE.U32 R4, R11, UR8, R2 ;  /* 0x000000080b047c25 */ /* 0x000fe2000f8e0002 */
[----:B------:R-:W-:-:S03]  /*c2d0*/  ULDC UR8, c[0x0][0x718] ;  /* 0x0001c60000087ab9 */ /* 0x000fc60000000800 */
[----:B------:R-:W-:Y:S01]  /*c2e0*/  IMAD R11, R11, UR9, R10 ;  /* 0x000000090b0b7c24 */ /* 0x000fe2000f8e020a */
[----:B------:R-:W-:Y:S01]  /*c2f0*/  ULDC UR9, c[0x0][0x154] ;  /* 0x0000550000097ab9 */ /* 0x000fe20000000800 */
[----:B0-----:R-:W-:Y:S02]  /*c300*/  IMAD.MOV R10, RZ, RZ, -R20 ;  /* 0x000000ffff0a7224 */ /* 0x001fe400078e0a14 */
[----:B------:R-:W-:Y:S02]  /*c310*/  IMAD.IADD R5, R5, 0x1, R11 ;  /* 0x0000000105057824 */ /* 0x000fe400078e020b */
[----:B-1----:R-:W-:Y:S01]  /*c320*/  IMAD R17, R18, R10, R17 ;  /* 0x0000000a12117224 */ /* 0x002fe200078e0211 */
[----:B------:R-:W-:Y:S02]  /*c330*/  I2FP.F32.U32 R10, R6 ;  /* 0x00000006000a7245 */ /* 0x000fe40000201000 */
[--C-:B------:R-:W-:Y:S02]  /*c340*/  SHF.R.U64 R18, R4, UR8, R5.reuse ;  /* 0x0000000804127c19 */ /* 0x100fe40008001205 */
[----:B------:R-:W-:Y:S01]  /*c350*/  SHF.R.U32.HI R5, RZ, UR8, R5 ;  /* 0x00000008ff057c19 */ /* 0x000fe20008011605 */
[----:B------:R-:W-:Y:S01]  /*c360*/  FMUL R10, R10, UR9 ;  /* 0x000000090a0a7c20 */ /* 0x000fe20008400000 */
[----:B------:R-:W-:-:S02]  /*c370*/  ULDC UR8, c[0x0][0x708] ;  /* 0x0001c20000087ab9 */ /* 0x000fc40000000800 */
[--C-:B------:R-:W-:Y:S01]  /*c380*/  SHF.R.U64 R20, R18, UR8, R5.reuse ;  /* 0x0000000812147c19 */ /* 0x100fe20008001205 */
[----:B------:R0:W1:Y:S01]  /*c390*/  F2I.U32.TRUNC.NTZ R22, R10 ;  /* 0x0000000a00167305 */ /* 0x000062000020f000 */
[----:B------:R-:W-:Y:S01]  /*c3a0*/  SHF.R.U32.HI R5, RZ, UR8, R5 ;  /* 0x00000008ff057c19 */ /* 0x000fe20008011605 */
[----:B------:R-:W-:-:S03]  /*c3b0*/  ULDC UR8, c[0x0][0x758] ;  /* 0x0001d60000087ab9 */ /* 0x000fc60000000800 */
[--C-:B------:R-:W-:Y:S02]  /*c3c0*/  SHF.R.U64 R19, R20, UR8, R5.reuse ;  /* 0x0000000814137c19 */ /* 0x100fe40008001205 */
[----:B------:R-:W-:-:S03]  /*c3d0*/  SHF.R.U32.HI R23, RZ, UR8, R5 ;  /* 0x00000008ff177c19 */ /* 0x000fc60008011605 */
[----:B------:R-:W-:Y:S02]  /*c3e0*/  IMAD.MOV.U32 R4, RZ, RZ, R19 ;  /* 0x000000ffff047224 */ /* 0x000fe400078e0013 */
[----:B------:R-:W-:Y:S01]  /*c3f0*/  IMAD.MOV.U32 R5, RZ, RZ, R23 ;  /* 0x000000ffff057224 */ /* 0x000fe200078e0017 */
[----:B0-----:R-:W-:Y:S06]  /*c400*/  @!P1 BRA `(.L_x_294) ;  /* 0x0000000000289947 */ /* 0x001fec0003800000 */
        /* <DEDUP_REMOVED lines=10> */
.L_x_294:
[----:B------:R-:W-:Y:S01]  /*c4b0*/  ULDC UR8, c[0x0][0x748] ;  /* 0x0001d20000087ab9 */ /* 0x000fe20000000800 */
[----:B-1----:R-:W-:Y:S01]  /*c4c0*/  IMAD.MOV R22, RZ, RZ, -R22 ;  /* 0x000000ffff167224 */ /* 0x002fe200078e0a16 */
[----:B------:R-:W-:Y:S01]  /*c4d0*/  SHF.R.U64 R5, R4, UR8, R5 ;  /* 0x0000000804057c19 */ /* 0x000fe20008001205 */
[----:B------:R-:W-:Y:S01]  /*c4e0*/  ULDC UR8, c[0x0][0x738] ;  /* 0x0001ce0000087ab9 */ /* 0x000fe20000000800 */
[----:B------:R-:W-:Y:S01]  /*c4f0*/  LOP3.LUT R4, R20, UR7, RZ, 0xc0, !PT ;  /* 0x0000000714047c12 */ /* 0x000fe2000f8ec0ff */
[----:B--2---:R-:W-:Y:S01]  /*c500*/  @P3 IMAD R17, R21, R22, R6 ;  /* 0x0000001615113224 */ /* 0x004fe200078e0206 */
[----:B------:R-:W-:Y:S01]  /*c510*/  LOP3.LUT R18, R18, UR4, RZ, 0xc0, !PT ;  /* 0x0000000412127c12 */ /* 0x000fe2000f8ec0ff */
[----:B------:R-:W-:Y:S01]  /*c520*/  IMAD.MOV R6, RZ, RZ, -R5 ;  /* 0x000000ffff067224 */ /* 0x000fe200078e0a05 */
[----:B------:R-:W-:Y:S01]  /*c530*/  ULDC UR9, c[0x0][0x710] ;  /* 0x0001c40000097ab9 */ /* 0x000fe20000000800 */
[----:B------:R-:W-:Y:S02]  /*c540*/  IMAD R4, R5, UR5, R4 ;  /* 0x0000000505047c24 */ /* 0x000fe4000f8e0204 */
[----:B------:R-:W-:Y:S01]  /*c550*/  IMAD R19, R6, UR8, R19 ;  /* 0x0000000806137c24 */ /* 0x000fe2000f8e0213 */
[----:B------:R-:W-:Y:S01]  /*c560*/  ULDC UR8, c[0x0][0x700] ;  /* 0x0001c00000087ab9 */ /* 0x000fe20000000800 */
[----:B------:R-:W-:-:S02]  /*c570*/  IMAD R17, R4, UR9, R17 ;  /* 0x0000000904117c24 */ /* 0x000fc4000f8e0211 */
[----:B------:R-:W-:Y:S02]  /*c580*/  IMAD R6, R19, UR8, R18 ;  /* 0x0000000813067c24 */ /* 0x000fe4000f8e0212 */
[----:B------:R-:W-:Y:S02]  /*c590*/  IMAD.MOV.U32 R10, RZ, RZ, 0x1 ;  /* 0x00000001ff0a7424 */ /* 0x000fe400078e00ff */
[----:B------:R-:W-:Y:S01]  /*c5a0*/  IMAD.MOV.U32 R4, RZ, RZ, R16 ;  /* 0x000000ffff047224 */ /* 0x000fe200078e0010 */
[----:B------:R-:W-:Y:S02]  /*c5b0*/  SEL R5, R6, R17, !P3 ;  /* 0x0000001106057207 */ /* 0x000fe40005800000 */
[----:B------:R-:W-:-:S07]  /*c5c0*/  SEL R6, R17, R6, !P3 ;  /* 0x0000000611067207 */ /* 0x000fce0005800000 */
.L_x_292:
[----:B------:R-:W-:Y:S05]  /*c5d0*/  BSYNC B1 ;  /* 0x0000000000017941 */ /* 0x000fea0003800000 */
.L_x_291:
[----:B------:R-:W-:-:S13]  /*c5e0*/  LOP3.LUT P1, RZ, R10, 0xff, RZ, 0xc0, !PT ;  /* 0x000000ff0aff7812 */ /* 0x000fda000782c0ff */
[----:B------:R-:W-:Y:S05]  /*c5f0*/  @P1 BRA `(.L_x_295) ;  /* 0xfffffff4000c1947 */ /* 0x000fea000383ffff */
[----:B------:R-:W-:Y:S05]  /*c600*/  BSYNC B0 ;  /* 0x0000000000007941 */ /* 0x000fea0003800000 */
.L_x_283:
[----:B------:R-:W-:-:S03]  /*c610*/  UMOV UR8, 0xffffffff ;  /* 0xffffffff00087882 */ /* 0x000fc60000000000 */
[----:B------:R-:W-:Y:S05]  /*c620*/  BRA.DIV UR8, `(.L_x_296) ;  /* 0x0000000a08547947 */ /* 0x000fea000b800000 */
[----:B------:R-:W-:-:S13]  /*c630*/  ELECT P0, URZ, PT ;  /* 0x00000000003f782f */ /* 0x000fda0003800000 */
.L_x_320:
[----:B------:R-:W-:Y:S04]  /*c640*/  BSSY B0, `(.L_x_297) ;  /* 0x0000073000007945 */ /* 0x000fe80003800000 */
[----:B------:R-:W-:Y:S05]  /*c650*/  @!P0 BRA `(.L_x_298) ;  /* 0x0000000400c48947 */ /* 0x000fea0003800000 */
[----:B------:R-:W-:-:S04]  /*c660*/  LOP3.LUT R7, R7, 0x2, RZ, 0xfc, !PT ;  /* 0x0000000207077812 */ /* 0x000fc800078efcff */
[----:B------:R-:W-:-:S13]  /*c670*/  ISETP.NE.AND P0, PT, R7, 0x3, PT ;  /* 0x000000030700780c */ /* 0x000fda0003f05270 */
[----:B------:R-:W-:Y:S05]  /*c680*/  @!P0 BRA `(.L_x_299) ;  /* 0x0000000000048947 */ /* 0x000fea0003800000 */
[----:B------:R-:W-:Y:S01]  /*c690*/  BPT.TRAP 0x1 ;  /* 0x000000040000795c */ /* 0x000fe20000300000 */
.L_x_299:
[----:B------:R-:W0:Y:S01]  /*c6a0*/  S2R R3, SR_CgaCtaId ;  /* 0x0000000000037919 */ /* 0x000e220000008800 */
[----:B------:R-:W-:Y:S02]  /*c6b0*/  MOV R0, 0x400 ;  /* 0x0000040000007802 */ /* 0x000fe40000000f00 */
[----:B------:R-:W-:Y:S02]  /*c6c0*/  SHF.L.U32 R2, R12, 0x1f, RZ ;  /* 0x0000001f0c027819 */ /* 0x000fe400000006ff */
[----:B0-----:R-:W-:-:S05]  /*c6d0*/  LEA R0, R3, R0, 0x18 ;  /* 0x0000000003007211 */ /* 0x001fca00078ec0ff */
[----:B------:R-:W-:-:S04]  /*c6e0*/  VIADD R0, R0, 0x60 ;  /* 0x0000006000007836 */ /* 0x000fc80000000000 */
[C---:B------:R-:W-:Y:S02]  /*c6f0*/  IMAD R5, R15.reuse, 0x8, R0 ;  /* 0x000000080f057824 */ /* 0x040fe400078e0200 */
[----:B------:R-:W-:Y:S02]  /*c700*/  VIADD R15, R15, 0x1 ;  /* 0x000000010f0f7836 */ /* 0x000fe40000000000 */
[----:B------:R-:W0:Y:S03]  /*c710*/  SYNCS.PHASECHK.TRANS64.TRYWAIT P0, [R5+URZ], R2 ;  /* 0x00000002050075a7 */ /* 0x000e26000800017f */
[----:B------:R-:W-:-:S04]  /*c720*/  ISETP.NE.AND P1, PT, R15, 0xc, PT ;  /* 0x0000000c0f00780c */ /* 0x000fc80003f25270 */
[----:B------:R-:W-:Y:S02]  /*c730*/  SEL R3, RZ, 0x1, P1 ;  /* 0x00000001ff037807 */ /* 0x000fe40000800000 */
[----:B------:R-:W-:Y:S02]  /*c740*/  SEL R15, R15, RZ, P1 ;  /* 0x000000ff0f0f7207 */ /* 0x000fe40000800000 */
[----:B------:R-:W-:-:S03]  /*c750*/  LOP3.LUT R12, R12, R3, RZ, 0x3c, !PT ;  /* 0x000000030c0c7212 */ /* 0x000fc600078e3cff */
[----:B------:R-:W-:Y:S01]  /*c760*/  IMAD R7, R15, 0x8, R0 ;  /* 0x000000080f077824 */ /* 0x000fe200078e0200 */
[----:B------:R-:W-:Y:S01]  /*c770*/  SHF.L.U32 R4, R12, 0x1f, RZ ;  /* 0x0000001f0c047819 */ /* 0x000fe200000006ff */
[----:B0-----:R-:W-:Y:S06]  /*c780*/  @!P0 BRA `(.L_x_300) ;  /* 0x0000000800208947 */ /* 0x001fec0003800000 */
.L_x_321:
[----:B------:R-:W1:Y:S01]  /*c790*/  SYNCS.PHASECHK.TRANS64.TRYWAIT P0, [R7+URZ], R4 ;  /* 0x00000004070075a7 */ /* 0x000e62000800017f */
[----:B0-----:R-:W-:-:S05]  /*c7a0*/  VIADD R2, R15, 0x1 ;  /* 0x000000010f027836 */ /* 0x001fca0000000000 */
[----:B------:R-:W-:-:S04]  /*c7b0*/  ISETP.NE.AND P1, PT, R2, 0xc, PT ;  /* 0x0000000c0200780c */ /* 0x000fc80003f25270 */
[----:B------:R-:W-:Y:S02]  /*c7c0*/  SEL R3, RZ, 0x1, P1 ;  /* 0x00000001ff037807 */ /* 0x000fe40000800000 */
[----:B------:R-:W-:Y:S02]  /*c7d0*/  SEL R9, R2, RZ, P1 ;  /* 0x000000ff02097207 */ /* 0x000fe40000800000 */
[----:B------:R-:W-:-:S03]  /*c7e0*/  LOP3.LUT R12, R12, R3, RZ, 0x3c, !PT ;  /* 0x000000030c0c7212 */ /* 0x000fc600078e3cff */
[----:B------:R-:W-:Y:S01]  /*c7f0*/  IMAD R6, R9, 0x8, R0 ;  /* 0x0000000809067824 */ /* 0x000fe200078e0200 */
[----:B------:R-:W-:Y:S01]  /*c800*/  SHF.L.U32 R5, R12, 0x1f, RZ ;  /* 0x0000001f0c057819 */ /* 0x000fe200000006ff */
[----:B-1----:R-:W-:Y:S06]  /*c810*/  @!P0 BRA `(.L_x_301) ;  /* 0x0000000800108947 */ /* 0x002fec0003800000 */
.L_x_322:
[----:B------:R-:W1:Y:S01]  /*c820*/  SYNCS.PHASECHK.TRANS64.TRYWAIT P0, [R6+URZ], R5 ;  /* 0x00000005060075a7 */ /* 0x000e62000800017f */
[----:B------:R-:W-:-:S05]  /*c830*/  VIADD R2, R9, 0x1 ;  /* 0x0000000109027836 */ /* 0x000fca0000000000 */
[----:B------:R-:W-:-:S04]  /*c840*/  ISETP.NE.AND P1, PT, R2, 0xc, PT ;  /* 0x0000000c0200780c */ /* 0x000fc80003f25270 */
[----:B------:R-:W-:Y:S02]  /*c850*/  SEL R3, RZ, 0x1, P1 ;  /* 0x00000001ff037807 */ /* 0x000fe40000800000 */
[----:B0-----:R-:W-:Y:S02]  /*c860*/  SEL R7, R2, RZ, P1 ;  /* 0x000000ff02077207 */ /* 0x001fe40000800000 */
[----:B------:R-:W-:-:S03]  /*c870*/  LOP3.LUT R12, R12, R3, RZ, 0x3c, !PT ;  /* 0x000000030c0c7212 */ /* 0x000fc600078e3cff */
[----:B------:R-:W-:Y:S01]  /*c880*/  IMAD R9, R7, 0x8, R0 ;  /* 0x0000000807097824 */ /* 0x000fe200078e0200 */
[----:B------:R-:W-:Y:S01]  /*c890*/  SHF.L.U32 R4, R12, 0x1f, RZ ;  /* 0x0000001f0c047819 */ /* 0x000fe200000006ff */
[----:B-1----:R-:W-:Y:S06]  /*c8a0*/  @!P0 BRA `(.L_x_302) ;  /* 0x0000000800008947 */ /* 0x002fec0003800000 */
.L_x_323:
[----:B------:R-:W1:Y:S01]  /*c8b0*/  SYNCS.PHASECHK.TRANS64.TRYWAIT P0, [R9+URZ], R4 ;  /* 0x00000004090075a7 */ /* 0x000e62000800017f */
[----:B------:R-:W-:-:S05]  /*c8c0*/  VIADD R2, R7, 0x1 ;  /* 0x0000000107027836 */ /* 0x000fca0000000000 */
[----:B------:R-:W-:-:S04]  /*c8d0*/  ISETP.NE.AND P1, PT, R2, 0xc, PT ;  /* 0x0000000c0200780c */ /* 0x000fc80003f25270 */
[----:B------:R-:W-:Y:S02]  /*c8e0*/  SEL R3, RZ, 0x1, P1 ;  /* 0x00000001ff037807 */ /* 0x000fe40000800000 */
[----:B------:R-:W-:Y:S02]  /*c8f0*/  SEL R7, R2, RZ, P1 ;  /* 0x000000ff02077207 */ /* 0x000fe40000800000 */
[----:B------:R-:W-:-:S03]  /*c900*/  LOP3.LUT R12, R12, R3, RZ, 0x3c, !PT ;  /* 0x000000030c0c7212 */ /* 0x000fc600078e3cff */
[----:B0-----:R-:W-:Y:S01]  /*c910*/  IMAD R6, R7, 0x8, R0 ;  /* 0x0000000807067824 */ /* 0x001fe200078e0200 */
[----:B------:R-:W-:Y:S01]  /*c920*/  SHF.L.U32 R5, R12, 0x1f, RZ ;  /* 0x0000001f0c057819 */ /* 0x000fe200000006ff */
[----:B-1----:R-:W-:Y:S06]  /*c930*/  @!P0 BRA `(.L_x_303) ;  /* 0x0000000400f08947 */ /* 0x002fec0003800000 */
.L_x_324:
        /* <DEDUP_REMOVED lines=9> */
.L_x_325:
        /* <DEDUP_REMOVED lines=9> */
.L_x_326:
        /* <DEDUP_REMOVED lines=9> */
.L_x_327:
        /* <DEDUP_REMOVED lines=9> */
.L_x_328:
        /* <DEDUP_REMOVED lines=9> */
.L_x_329:
        /* <DEDUP_REMOVED lines=9> */
.L_x_330:
[----:B------:R-:W1:Y:S01]  /*cca0*/  SYNCS.PHASECHK.TRANS64.TRYWAIT P0, [R6+URZ], R5 ;  /* 0x00000005060075a7 */ /* 0x000e62000800017f */
[----:B------:R-:W-:-:S05]  /*ccb0*/  VIADD R2, R7, 0x1 ;  /* 0x0000000107027836 */ /* 0x000fca0000000000 */
[----:B------:R-:W-:-:S04]  /*ccc0*/  ISETP.NE.AND P1, PT, R2, 0xc, PT ;  /* 0x0000000c0200780c */ /* 0x000fc80003f25270 */
[----:B0-----:R-:W-:Y:S02]  /*ccd0*/  SEL R4, RZ, 0x1, P1 ;  /* 0x00000001ff047807 */ /* 0x001fe40000800000 */
[----:B------:R-:W-:Y:S02]  /*cce0*/  SEL R3, R2, RZ, P1 ;  /* 0x000000ff02037207 */ /* 0x000fe40000800000 */
[----:B------:R-:W-:Y:S01]  /*ccf0*/  LOP3.LUT R4, R11, R4, RZ, 0x3c, !PT ;  /* 0x000000040b047212 */ /* 0x000fe200078e3cff */
[----:B-1----:R-:W-:Y:S06]  /*cd00*/  @!P0 BRA `(.L_x_310) ;  /* 0x0000000400888947 */ /* 0x002fec0003800000 */
.L_x_331:
[----:B------:R-:W-:Y:S01]  /*cd10*/  IMAD R3, R3, 0x8, R0 ;  /* 0x0000000803037824 */ /* 0x000fe200078e0200 */
[----:B------:R-:W-:-:S07]  /*cd20*/  SHF.L.U32 R0, R4, 0x1f, RZ ;  /* 0x0000001f04007819 */ /* 0x000fce00000006ff */
.L_x_311:
[----:B-1----:R1:W2:Y:S02]  /*cd30*/  SYNCS.PHASECHK.TRANS64.TRYWAIT P0, [R3+URZ], R0 ;  /* 0x00000000030075a7 */ /* 0x0022a4000800017f */
[----:B--2---:R-:W-:Y:S05]  /*cd40*/  @!P0 NANOSLEEP.SYNCS 0x989680 ;  /* 0x009896800000895d */ /* 0x004fea0003900000 */
[----:B------:R-:W2:Y:S02]  /*cd50*/  @!P0 SYNCS.PHASECHK.TRANS64 P0, [R3+URZ], R0 ;  /* 0x00000000030085a7 */ /* 0x000ea4000800007f */
[----:B--2---:R-:W-:Y:S05]  /*cd60*/  @!P0 BRA `(.L_x_311) ;  /* 0xfffffffc00f08947 */ /* 0x004fea000383ffff */
.L_x_298:
[----:B------:R-:W-:Y:S05]  /*cd70*/  BSYNC B0 ;  /* 0x0000000000007941 */ /* 0x000fea0003800000 */
.L_x_297:
[----:B------:R-:W-:Y:S05]  /*cd80*/  EXIT ;  /* 0x000000000000794d */ /* 0x000fea0003800000 */
.L_x_16:
[----:B0-----:R-:W-:-:S04]  /*cd90*/  IMAD.U32 R19, RZ, RZ, UR8 ;  /* 0x00000008ff137e24 */ /* 0x001fc8000f8e00ff */
[----:B------:R0:W1:Y:S03]  /*cda0*/  SYNCS.PHASECHK.TRANS64.TRYWAIT P0, [R19+URZ+-0x8], R18 ;  /* 0xfffff812130075a7 */ /* 0x000066000800017f */
[----:B-1----:R-:W-:Y:S05]  /*cdb0*/  @!P0 NANOSLEEP.SYNCS 0x989680 ;  /* 0x009896800000895d */ /* 0x002fea0003900000 */
[----:B------:R-:W1:Y:S02]  /*cdc0*/  @!P0 SYNCS.PHASECHK.TRANS64 P0, [R19+URZ+-0x8], R18 ;  /* 0xfffff812130085a7 */ /* 0x000e64000800007f */
[----:B-1----:R-:W-:Y:S05]  /*cdd0*/  @!P0 BRA `(.L_x_16) ;  /* 0xfffffffc00ec8947 */ /* 0x002fea000383ffff */
[----:B------:R-:W-:Y:S05]  /*cde0*/  BRA `(.L_x_312) ;  /* 0xffffff4800147947 */ /* 0x000fea000383ffff */
.L_x_21:
[----:B-1----:R-:W-:-:S04]  /*cdf0*/  IMAD.U32 R21, RZ, RZ, UR12 ;  /* 0x0000000cff157e24 */ /* 0x002fc8000f8e00ff */
[----:B------:R1:W2:Y:S03]  /*ce00*/  SYNCS.PHASECHK.TRANS64.TRYWAIT P0, [R21+URZ], R20 ;  /* 0x00000014150075a7 */ /* 0x0002a6000800017f */
[----:B--2---:R-:W-:Y:S05]  /*ce10*/  @!P0 NANOSLEEP.SYNCS 0x989680 ;  /* 0x009896800000895d */ /* 0x004fea0003900000 */
[----:B------:R-:W2:Y:S02]  /*ce20*/  @!P0 SYNCS.PHASECHK.TRANS64 P0, [R21+URZ], R20 ;  /* 0x00000014150085a7 */ /* 0x000ea4000800007f */
[----:B--2---:R-:W-:Y:S05]  /*ce30*/  @!P0 BRA `(.L_x_21) ;  /* 0xfffffffc00ec8947 */ /* 0x004fea000383ffff */
[----:B------:R-:W-:Y:S05]  /*ce40*/  BRA `(.L_x_20) ;  /* 0xffffff4c00487947 */ /* 0x000fea000383ffff */
.L_x_25:
[----:B0-----:R-:W-:-:S04]  /*ce50*/  IMAD.U32 R19, RZ, RZ, UR8 ;  /* 0x00000008ff137e24 */ /* 0x001fc8000f8e00ff */
[----:B------:R0:W2:Y:S03]  /*ce60*/  SYNCS.PHASECHK.TRANS64.TRYWAIT P0, [R19+URZ+0x8], R18 ;  /* 0x00000812130075a7 */ /* 0x0000a6000800017f */
[----:B--2---:R-:W-:Y:S05]  /*ce70*/  @!P0 NANOSLEEP.SYNCS 0x989680 ;  /* 0x009896800000895d */ /* 0x004fea0003900000 */
[----:B------:R-:W2:Y:S02]  /*ce80*/  @!P0 SYNCS.PHASECHK.TRANS64 P0, [R19+URZ+0x8], R18 ;  /* 0x00000812130085a7 */ /* 0x000ea4000800007f */
[----:B--2---:R-:W-:Y:S05]  /*ce90*/  @!P0 BRA `(.L_x_25) ;  /* 0xfffffffc00ec8947 */ /* 0x004fea000383ffff */
[----:B------:R-:W-:Y:S05]  /*cea0*/  BRA `(.L_x_313) ;  /* 0xffffff50000c7947 */ /* 0x000fea000383ffff */
.L_x_284:
[----:B------:R-:W-:Y:S01]  /*ceb0*/  BSSY B1, `(.L_x_314) ;  /* 0x0000006000017945 */ /* 0x000fe20003800000 */
[----:B------:R-:W-:-:S07]  /*cec0*/  IMAD.MOV.U32 R10, RZ, RZ, -0x1 ;  /* 0xffffffffff0a7424 */ /* 0x000fce00078e00ff */
[----:B------:R-:W-:Y:S05]  /*ced0*/  WARPSYNC.COLLECTIVE R10, `(.L_x_315) ;  /* 0x000000000a0c7348 */ /* 0x000fea0003c00000 */
[----:B------:R-:W-:Y:S02]  /*cee0*/  ELECT P1, UR62, PT ;  /* 0x00000000003e782f */ /* 0x000fe40003820000 */
[----:B------:R-:W-:Y:S01]  /*cef0*/  MOV R10, UR62 ;  /* 0x0000003e000a7c02 */ /* 0x000fe20008000f00 */
[----:B------:R-:W-:Y:S10]  /*cf00*/  ENDCOLLECTIVE ;  /* 0x000000000000791b */ /* 0x000ff40003800000 */
.L_x_315:
[----:B------:R-:W-:Y:S05]  /*cf10*/  BSYNC B1 ;  /* 0x0000000000017941 */ /* 0x000fea0003800000 */
.L_x_314:
[----:B------:R-:W-:Y:S05]  /*cf20*/  BRA `(.L_x_316) ;  /* 0xffffffe800cc7947 */ /* 0x000fea000383ffff */
.L_x_287:
[----:B-1----:R1:W2:Y:S02]  /*cf30*/  SYNCS.PHASECHK.TRANS64.TRYWAIT P1, [R18+URZ+0x60], R11 ;  /* 0x0000600b120075a7 */ /* 0x0022a4000802017f */
[----:B--2---:R-:W-:Y:S05]  /*cf40*/  @!P1 NANOSLEEP.SYNCS 0x989680 ;  /* 0x009896800000995d */ /* 0x004fea0003900000 */
[----:B------:R-:W2:Y:S02]  /*cf50*/  @!P1 SYNCS.PHASECHK.TRANS64 P1, [R18+URZ+0x60], R11 ;  /* 0x0000600b120095a7 */ /* 0x000ea4000802007f */
[----:B--2---:R-:W-:Y:S05]  /*cf60*/  @!P1 BRA `(.L_x_287) ;  /* 0xfffffffc00f09947 */ /* 0x004fea000383ffff */
[----:B------:R-:W-:Y:S05]  /*cf70*/  BRA `(.L_x_317) ;  /* 0xffffffec00047947 */ /* 0x000fea000383ffff */
.L_x_296:
[----:B------:R-:W-:Y:S01]  /*cf80*/  BSSY B0, `(.L_x_318) ;  /* 0x0000006000007945 */ /* 0x000fe20003800000 */
[----:B------:R-:W-:-:S07]  /*cf90*/  IMAD.MOV.U32 R10, RZ, RZ, -0x1 ;  /* 0xffffffffff0a7424 */ /* 0x000fce00078e00ff */
[----:B------:R-:W-:Y:S05]  /*cfa0*/  WARPSYNC.COLLECTIVE R10, `(.L_x_319) ;  /* 0x000000000a0c7348 */ /* 0x000fea0003c00000 */
[----:B------:R-:W-:Y:S02]  /*cfb0*/  ELECT P1, UR62, PT ;  /* 0x00000000003e782f */ /* 0x000fe40003820000 */
[----:B------:R-:W-:Y:S01]  /*cfc0*/  MOV R10, UR62 ;  /* 0x0000003e000a7c02 */ /* 0x000fe20008000f00 */
[----:B------:R-:W-:Y:S10]  /*cfd0*/  ENDCOLLECTIVE ;  /* 0x000000000000791b */ /* 0x000ff40003800000 */
.L_x_319:
[----:B------:R-:W-:Y:S05]  /*cfe0*/  BSYNC B0 ;  /* 0x0000000000007941 */ /* 0x000fea0003800000 */
.L_x_318:
[----:B------:R-:W-:Y:S01]  /*cff0*/  PLOP3.LUT P0, PT, P1, PT, PT, 0x80, 0x0 ;  /* 0x000000000000781c */ /* 0x000fe20000f0f070 */
[----:B------:R-:W-:-:S12]  /*d000*/  BRA `(.L_x_320) ;  /* 0xfffffff4008c7947 */ /* 0x000fd8000383ffff */
.L_x_300:
[----:B0-----:R0:W1:Y:S02]  /*d010*/  SYNCS.PHASECHK.TRANS64.TRYWAIT P0, [R5+URZ], R2 ;  /* 0x00000002050075a7 */ /* 0x001064000800017f */
[----:B-1----:R-:W-:Y:S05]  /*d020*/  @!P0 NANOSLEEP.SYNCS 0x989680 ;  /* 0x009896800000895d */ /* 0x002fea0003900000 */
[----:B------:R-:W1:Y:S02]  /*d030*/  @!P0 SYNCS.PHASECHK.TRANS64 P0, [R5+URZ], R2 ;  /* 0x00000002050085a7 */ /* 0x000e64000800007f */
[----:B-1----:R-:W-:Y:S05]  /*d040*/  @!P0 BRA `(.L_x_300) ;  /* 0xfffffffc00f08947 */ /* 0x002fea000383ffff */
[----:B------:R-:W-:Y:S05]  /*d050*/  BRA `(.L_x_321) ;  /* 0xfffffff400cc7947 */ /* 0x000fea000383ffff */
.L_x_301:
[----:B0-----:R0:W1:Y:S02]  /*d060*/  SYNCS.PHASECHK.TRANS64.TRYWAIT P0, [R7+URZ], R4 ;  /* 0x00000004070075a7 */ /* 0x001064000800017f */
[----:B-1----:R-:W-:Y:S05]  /*d070*/  @!P0 NANOSLEEP.SYNCS 0x989680 ;  /* 0x009896800000895d */ /* 0x002fea0003900000 */
[----:B------:R-:W1:Y:S02]  /*d080*/  @!P0 SYNCS.PHASECHK.TRANS64 P0, [R7+URZ], R4 ;  /* 0x00000004070085a7 */ /* 0x000e64000800007f */
[----:B-1----:R-:W-:Y:S05]  /*d090*/  @!P0 BRA `(.L_x_301) ;  /* 0xfffffffc00f08947 */ /* 0x002fea000383ffff */
[----:B------:R-:W-:Y:S05]  /*d0a0*/  BRA `(.L_x_322) ;  /* 0xfffffff400dc7947 */ /* 0x000fea000383ffff */
.L_x_302:
[----:B0-----:R0:W1:Y:S02]  /*d0b0*/  SYNCS.PHASECHK.TRANS64.TRYWAIT P0, [R6+URZ], R5 ;  /* 0x00000005060075a7 */ /* 0x001064000800017f */
[----:B-1----:R-:W-:Y:S05]  /*d0c0*/  @!P0 NANOSLEEP.SYNCS 0x989680 ;  /* 0x009896800000895d */ /* 0x002fea0003900000 */
[----:B------:R-:W1:Y:S02]  /*d0d0*/  @!P0 SYNCS.PHASECHK.TRANS64 P0, [R6+URZ], R5 ;  /* 0x00000005060085a7 */ /* 0x000e64000800007f */
[----:B-1----:R-:W-:Y:S05]  /*d0e0*/  @!P0 BRA `(.L_x_302) ;  /* 0xfffffffc00f08947 */ /* 0x002fea000383ffff */
[----:B------:R-:W-:Y:S05]  /*d0f0*/  BRA `(.L_x_323) ;  /* 0xfffffff400ec7947 */ /* 0x000fea000383ffff */
.L_x_303:
[----:B0-----:R0:W1:Y:S02]  /*d100*/  SYNCS.PHASECHK.TRANS64.TRYWAIT P0, [R9+URZ], R4 ;  /* 0x00000004090075a7 */ /* 0x001064000800017f */
[----:B-1----:R-:W-:Y:S05]  /*d110*/  @!P0 NANOSLEEP.SYNCS 0x989680 ;  /* 0x009896800000895d */ /* 0x002fea0003900000 */
[----:B------:R-:W1:Y:S02]  /*d120*/  @!P0 SYNCS.PHASECHK.TRANS64 P0, [R9+URZ], R4 ;  /* 0x00000004090085a7 */ /* 0x000e64000800007f */
[----:B-1----:R-:W-:Y:S05]  /*d130*/  @!P0 BRA `(.L_x_303) ;  /* 0xfffffffc00f08947 */ /* 0x002fea000383ffff */
[----:B------:R-:W-:Y:S05]  /*d140*/  BRA `(.L_x_324) ;  /* 0xfffffff400fc7947 */ /* 0x000fea000383ffff */
.L_x_304:
[----:B0-----:R0:W1:Y:S02]  /*d150*/  SYNCS.PHASECHK.TRANS64.TRYWAIT P0, [R6+URZ], R5 ;  /* 0x00000005060075a7 */ /* 0x001064000800017f */
[----:B-1----:R-:W-:Y:S05]  /*d160*/  @!P0 NANOSLEEP.SYNCS 0x989680 ;  /* 0x009896800000895d */ /* 0x002fea0003900000 */
[----:B------:R-:W1:Y:S02]  /*d170*/  @!P0 SYNCS.PHASECHK.TRANS64 P0, [R6+URZ], R5 ;  /* 0x00000005060085a7 */ /* 0x000e64000800007f */
[----:B-1----:R-:W-:Y:S05]  /*d180*/  @!P0 BRA `(.L_x_304) ;  /* 0xfffffffc00f08947 */ /* 0x002fea000383ffff */
[----:B------:R-:W-:Y:S05]  /*d190*/  BRA `(.L_x_325) ;  /* 0xfffffff8000c7947 */ /* 0x000fea000383ffff */
.L_x_305:
[----:B0-----:R0:W1:Y:S02]  /*d1a0*/  SYNCS.PHASECHK.TRANS64.TRYWAIT P0, [R9+URZ], R4 ;  /* 0x00000004090075a7 */ /* 0x001064000800017f */
[----:B-1----:R-:W-:Y:S05]  /*d1b0*/  @!P0 NANOSLEEP.SYNCS 0x989680 ;  /* 0x009896800000895d */ /* 0x002fea0003900000 */
[----:B------:R-:W1:Y:S02]  /*d1c0*/  @!P0 SYNCS.PHASECHK.TRANS64 P0, [R9+URZ], R4 ;  /* 0x00000004090085a7 */ /* 0x000e64000800007f */
[----:B-1----:R-:W-:Y:S05]  /*d1d0*/  @!P0 BRA `(.L_x_305) ;  /* 0xfffffffc00f08947 */ /* 0x002fea000383ffff */
[----:B------:R-:W-:Y:S05]  /*d1e0*/  BRA `(.L_x_326) ;  /* 0xfffffff8001c7947 */ /* 0x000fea000383ffff */
.L_x_306:
[----:B0-----:R0:W1:Y:S02]  /*d1f0*/  SYNCS.PHASECHK.TRANS64.TRYWAIT P0, [R6+URZ], R5 ;  /* 0x00000005060075a7 */ /* 0x001064000800017f */
[----:B-1----:R-:W-:Y:S05]  /*d200*/  @!P0 NANOSLEEP.SYNCS 0x989680 ;  /* 0x009896800000895d */ /* 0x002fea0003900000 */
[----:B------:R-:W1:Y:S02]  /*d210*/  @!P0 SYNCS.PHASECHK.TRANS64 P0, [R6+URZ], R5 ;  /* 0x00000005060085a7 */ /* 0x000e64000800007f */
[----:B-1----:R-:W-:Y:S05]  /*d220*/  @!P0 BRA `(.L_x_306) ;  /* 0xfffffffc00f08947 */ /* 0x002fea000383ffff */
[----:B------:R-:W-:Y:S05]  /*d230*/  BRA `(.L_x_327) ;  /* 0xfffffff8002c7947 */ /* 0x000fea000383ffff */
.L_x_307:
[----:B0-----:R0:W1:Y:S02]  /*d240*/  SYNCS.PHASECHK.TRANS64.TRYWAIT P0, [R9+URZ], R4 ;  /* 0x00000004090075a7 */ /* 0x001064000800017f */
[----:B-1----:R-:W-:Y:S05]  /*d250*/  @!P0 NANOSLEEP.SYNCS 0x989680 ;  /* 0x009896800000895d */ /* 0x002fea0003900000 */
[----:B------:R-:W1:Y:S02]  /*d260*/  @!P0 SYNCS.PHASECHK.TRANS64 P0, [R9+URZ], R4 ;  /* 0x00000004090085a7 */ /* 0x000e64000800007f */
[----:B-1----:R-:W-:Y:S05]  /*d270*/  @!P0 BRA `(.L_x_307) ;  /* 0xfffffffc00f08947 */ /* 0x002fea000383ffff */
[----:B------:R-:W-:Y:S05]  /*d280*/  BRA `(.L_x_328) ;  /* 0xfffffff8003c7947 */ /* 0x000fea000383ffff */
.L_x_308:
[----:B0-----:R0:W1:Y:S02]  /*d290*/  SYNCS.PHASECHK.TRANS64.TRYWAIT P0, [R6+URZ], R5 ;  /* 0x00000005060075a7 */ /* 0x001064000800017f */
[----:B-1----:R-:W-:Y:S05]  /*d2a0*/  @!P0 NANOSLEEP.SYNCS 0x989680 ;  /* 0x009896800000895d */ /* 0x002fea0003900000 */
[----:B------:R-:W1:Y:S02]  /*d2b0*/  @!P0 SYNCS.PHASECHK.TRANS64 P0, [R6+URZ], R5 ;  /* 0x00000005060085a7 */ /* 0x000e64000800007f */
[----:B-1----:R-:W-:Y:S05]  /*d2c0*/  @!P0 BRA `(.L_x_308) ;  /* 0xfffffffc00f08947 */ /* 0x002fea000383ffff */
[----:B------:R-:W-:Y:S05]  /*d2d0*/  BRA `(.L_x_329) ;  /* 0xfffffff8004c7947 */ /* 0x000fea000383ffff */
.L_x_309:
[----:B0-----:R0:W1:Y:S02]  /*d2e0*/  SYNCS.PHASECHK.TRANS64.TRYWAIT P0, [R9+URZ], R4 ;  /* 0x00000004090075a7 */ /* 0x001064000800017f */
[----:B-1----:R-:W-:Y:S05]  /*d2f0*/  @!P0 NANOSLEEP.SYNCS 0x989680 ;  /* 0x009896800000895d */ /* 0x002fea0003900000 */
[----:B------:R-:W1:Y:S02]  /*d300*/  @!P0 SYNCS.PHASECHK.TRANS64 P0, [R9+URZ], R4 ;  /* 0x00000004090085a7 */ /* 0x000e64000800007f */
[----:B-1----:R-:W-:Y:S05]  /*d310*/  @!P0 BRA `(.L_x_309) ;  /* 0xfffffffc00f08947 */ /* 0x002fea000383ffff */
[----:B------:R-:W-:Y:S05]  /*d320*/  BRA `(.L_x_330) ;  /* 0xfffffff8005c7947 */ /* 0x000fea000383ffff */
.L_x_310:
[----:B0-----:R0:W1:Y:S02]  /*d330*/  SYNCS.PHASECHK.TRANS64.TRYWAIT P0, [R6+URZ], R5 ;  /* 0x00000005060075a7 */ /* 0x001064000800017f */
[----:B-1----:R-:W-:Y:S05]  /*d340*/  @!P0 NANOSLEEP.SYNCS 0x989680 ;  /* 0x009896800000895d */ /* 0x002fea0003900000 */
[----:B------:R-:W1:Y:S02]  /*d350*/  @!P0 SYNCS.PHASECHK.TRANS64 P0, [R6+URZ], R5 ;  /* 0x00000005060085a7 */ /* 0x000e64000800007f */
[----:B-1----:R-:W-:Y:S05]  /*d360*/  @!P0 BRA `(.L_x_310) ;  /* 0xfffffffc00f08947 */ /* 0x002fea000383ffff */
[----:B------:R-:W-:Y:S05]  /*d370*/  BRA `(.L_x_331) ;  /* 0xfffffff800647947 */ /* 0x000fea000383ffff */
.L_x_332:
[----:B------:R-:W-:-:S00]  /*d380*/  BRA `(.L_x_332) ;  /* 0xfffffffc00fc7947 */ /* 0x000fc0000383ffff */
[----:B------:R-:W-:-:S00]  /*d390*/  NOP ;  /* 0x0000000000007918 */ /* 0x000fc00000000000 */
        /* <DEDUP_REMOVED lines=14> */
.L_x_333:


//--------------------- .nv.shared._ZN7cutlass13device_kernelINS_4gemm6kernel13GemmUniversalIN4cute5tupleIJiiiiEEENS1_10collective13CollectiveMmaINS1_40MainloopSm90TmaGmmaWarpSpecializedSparseILi12ENS5_IJNS4_1CILi1EEESB_SB_EEENS1_32KernelTmaWarpSpecializedPingpongEEENS5_IJNSA_ILi64EEENSA_ILi256EEESF_EEEaNS5_IJNS4_6LayoutINS5_IJiNS5_IJNSA_ILi2EEEiEEEiEEENS5_IJlNS5_IJSB_SJ_EEElEEEEENSI_INS5_IJNS5_IJSF_iEEESP_iEEENS5_IJNS5_IJSF_NSA_ILi4096EEEEEENS5_IJSB_lEEElEEEEEEEEaNS5_IJlSB_lEEENS4_8TiledMMAINS4_8MMA_AtomIJNS4_4SM904GMMA6SPARSE28GMMA_64x256x64_S32S8S8_SS_TNILNS11_9SparseSelE0EEEEEENSI_ISC_NS5_IJNSA_ILi0EEES17_S17_EEEEENS5_IJNS4_10UnderscoreES1A_S1A_EEEEENS4_13SM90_TMA_LOADENS4_14ComposedLayoutINS4_7SwizzleILi1ELi4ELi3EEENS4_25smem_sparse_ptr_flag_bitsILi2ELi8EEENSI_INS5_IJNS5_IJSB_NSA_ILi8EEEEEENS5_IJSJ_NSA_ILi32EEEEEEEEENS5_IJNS5_IJS17_SF_EEESM_EEEEEEEvNS4_8identityES1D_NS1E_INS1F_ILi2ELi4ELi3EEENS4_18smem_ptr_flag_bitsILi8EEENSI_INS5_IJS1J_SF_EEENS5_IJSF_SB_EEEEEEEvS1S_EENS_8epilogue10collective6detail29Sm90TmaWarpSpecializedAdapterINS22_15DefaultEpilogueIiNS5_IJSB_llEEES26_NS21_6thread17LinearCombinationIiLi1EiiLNS27_9ScaleType4KindE0ELNS_15FloatRoundStyleE2EiEENS1_15EpilogueDefaultEEEEEvvEEEEvNT_6ParamsE --------------------------
	.section	.nv.shared._ZN7cutlass13device_kernelINS_4gemm6kernel13GemmUniversalIN4cute5tupleIJiiiiEEENS1_10collective13CollectiveMmaINS1_40MainloopSm90TmaGmmaWarpSpecializedSparseILi12ENS5_IJNS4_1CILi1EEESB_SB_EEENS1_32KernelTmaWarpSpecializedPingpongEEENS5_IJNSA_ILi64EEENSA_ILi256EEESF_EEEaNS5_IJNS4_6LayoutINS5_IJiNS5_IJNSA_ILi2EEEiEEEiEEENS5_IJlNS5_IJSB_SJ_EEElEEEEENSI_INS5_IJNS5_IJSF_iEEESP_iEEENS5_IJNS5_IJSF_NSA_ILi4096EEEEEENS5_IJSB_lEEElEEEEEEEEaNS5_IJlSB_lEEENS4_8TiledMMAINS4_8MMA_AtomIJNS4_4SM904GMMA6SPARSE28GMMA_64x256x64_S32S8S8_SS_TNILNS11_9SparseSelE0EEEEEENSI_ISC_NS5_IJNSA_ILi0EEES17_S17_EEEEENS5_IJNS4_10UnderscoreES1A_S1A_EEEEENS4_13SM90_TMA_LOADENS4_14ComposedLayoutINS4_7SwizzleILi1ELi4ELi3EEENS4_25smem_sparse_ptr_flag_bitsILi2ELi8EEENSI_INS5_IJNS5_IJSB_NSA_ILi8EEEEEENS5_IJSJ_NSA_ILi32EEEEEEEEENS5_IJNS5_IJS17_SF_EEESM_EEEEEEEvNS4_8identityES1D_NS1E_INS1F_ILi2ELi4ELi3EEENS4_18smem_ptr_flag_bitsILi8EEENSI_INS5_IJS1J_SF_EEENS5_IJSF_SB_EEEEEEEvS1S_EENS_8epilogue10collective6detail29Sm90TmaWarpSpecializedAdapterINS22_15DefaultEpilogueIiNS5_IJSB_llEEES26_NS21_6thread17LinearCombinationIiLi1EiiLNS27_9ScaleType4KindE0ELNS_15FloatRoundStyleE2EiEENS1_15EpilogueDefaultEEEEEvvEEEEvNT_6ParamsE,"aw",@nobits
	.sectionflags	@""
	.align	16
	.zero		1024


//--------------------- .nv.shared.reserved.0     --------------------------
	.section	.nv.shared.reserved.0,"aw",@nobits
	.weak		__nv_reservedSMEM_offset_0_alias
	.size		__nv_reservedSMEM_offset_0_alias, 0, 0
	.other		__nv_reservedSMEM_offset_0_alias,@"STO_CUDA_RESERVED_SHARED STV_DEFAULT"
__nv_reservedSMEM_offset_0_alias:
	.zero		0


//--------------------- .nv.global                --------------------------
	.section	.nv.global,"aw",@nobits
.nv.global:
	.type		_ZN39_INTERNAL_b19470ca_4_k_cu_0da9aa5f_27884cute1_E,@object
	.size		_ZN39_INTERNAL_b19470ca_4_k_cu_0da9aa5f_27884cute1_E,(_ZN39_INTERNAL_b19470ca_4_k_cu_0da9aa5f_27884cuda3std3__45__cpo6cbeginE - _ZN39_INTERNAL_b19470ca_4_k_cu_0da9aa5f_27884cute1_E)
_ZN39_INTERNAL_b19470ca_4_k_cu_0da9aa5f_27884cute1_E:
	.zero		1
	.type		_ZN39_INTERNAL_b19470ca_4_k_cu_0da9aa5f_27884cuda3std3__45__cpo6cbeginE,@object
	.size		_ZN39_INTERNAL_b19470ca_4_k_cu_0da9aa5f_27884cuda3std3__45__cpo6cbeginE,(_ZN39_INTERNAL_b19470ca_4_k_cu_0da9aa5f_27884cuda3std3__48in_placeE - _ZN39_INTERNAL_b19470ca_4_k_cu_0da9aa5f_27884cuda3std3__45__cpo6cbeginE)
_ZN39_INTERNAL_b19470ca_4_k_cu_0da9aa5f_27884cuda3std3__45__cpo6cbeginE:
	.zero		1
	.type		_ZN39_INTERNAL_b19470ca_4_k_cu_0da9aa5f_27884cuda3std3__48in_placeE,@object
	.size		_ZN39_INTERNAL_b19470ca_4_k_cu_0da9aa5f_27884cuda3std3__48in_placeE,(_ZN39_INTERNAL_b19470ca_4_k_cu_0da9aa5f_27884cuda3std6ranges3__45__cpo9iter_moveE - _ZN39_INTERNAL_b19470ca_4_k_cu_0da9aa5f_27884cuda3std3__48in_placeE)
_ZN39_INTERNAL_b19470ca_4_k_cu_0da9aa5f_27884cuda3std3__48in_placeE:
	.zero		1
	.type		_ZN39_INTERNAL_b19470ca_4_k_cu_0da9aa5f_27884cuda3std6ranges3__45__cpo9iter_moveE,@object
	.size		_ZN39_INTERNAL_b19470ca_4_k_cu_0da9aa5f_27884cuda3std6ranges3__45__cpo9iter_moveE,(_ZN39_INTERNAL_b19470ca_4_k_cu_0da9aa5f_27884cuda3std3__45__cpo5beginE - _ZN39_INTERNAL_b19470ca_4_k_cu_0da9aa5f_27884cuda3std6ranges3__45__cpo9iter_moveE)
_ZN39_INTERNAL_b19470ca_4_k_cu_0da9aa5f_27884cuda3std6ranges3__45__cpo9iter_moveE:
	.zero		1
	.type		_ZN39_INTERNAL_b19470ca_4_k_cu_0da9aa5f_27884cuda3std3__45__cpo5beginE,@object
	.size		_ZN39_INTERNAL_b19470ca_4_k_cu_0da9aa5f_27884cuda3std3__45__cpo5beginE,(_ZN39_INTERNAL_b19470ca_4_k_cu_0da9aa5f_27884cuda3std3__441_GLOBAL__N__b19470ca_4_k_cu_0da9aa5f_27886ignoreE - _ZN39_INTERNAL_b19470ca_4_k_cu_0da9aa5f_27884cuda3std3__45__cpo5beginE)
_ZN39_INTERNAL_b19470ca_4_k_cu_0da9aa5f_27884cuda3std3__45__cpo5beginE:
	.zero		1
	.type		_ZN39_INTERNAL_b19470ca_4_k_cu_0da9aa5f_27884cuda3std3__441_GLOBAL__N__b19470ca_4_k_cu_0da9aa5f_27886ignoreE,@object
	.size		_ZN39_INTERNAL_b19470ca_4_k_cu_0da9aa5f_27884cuda3std3__441_GLOBAL__N__b19470ca_4_k_cu_0da9aa5f_27886ignoreE,(_ZN39_INTERNAL_b19470ca_4_k_cu_0da9aa5f_27884cute7productE - _ZN39_INTERNAL_b19470ca_4_k_cu_0da9aa5f_27884cuda3std3__441_GLOBAL__N__b19470ca_4_k_cu_0da9aa5f_27886ignoreE)
_ZN39_INTERNAL_b19470ca_4_k_cu_0da9aa5f_27884cuda3std3__441_GLOBAL__N__b19470ca_4_k_cu_0da9aa5f_27886ignoreE:
	.zero		1
	.type		_ZN39_INTERNAL_b19470ca_4_k_cu_0da9aa5f_27884cute7productE,@object
	.size		_ZN39_INTERNAL_b19470ca_4_k_cu_0da9aa5f_27884cute7productE,(_ZN39_INTERNAL_b19470ca_4_k_cu_0da9aa5f_27884cuda3std3__45__cpo3endE - _ZN39_INTERNAL_b19470ca_4_k_cu_0da9aa5f_27884cute7productE)
_ZN39_INTERNAL_b19470ca_4_k_cu_0da9aa5f_27884cute7productE:
	.zero		1
	.type		_ZN39_INTERNAL_b19470ca_4_k_cu_0da9aa5f_27884cuda3std3__45__cpo3endE,@object
	.size		_ZN39_INTERNAL_b19470ca_4_k_cu_0da9aa5f_27884cuda3std3__45__cpo3endE,(_ZN39_INTERNAL_b19470ca_4_k_cu_0da9aa5f_27884cuda3std3__419piecewise_constructE - _ZN39_INTERNAL_b19470ca_4_k_cu_0da9aa5f_27884cuda3std3__45__cpo3endE)
_ZN39_INTERNAL_b19470ca_4_k_cu_0da9aa5f_27884cuda3std3__45__cpo3endE:
	.zero		1
	.type		_ZN39_INTERNAL_b19470ca_4_k_cu_0da9aa5f_27884cuda3std3__419piecewise_constructE,@object
	.size		_ZN39_INTERNAL_b19470ca_4_k_cu_0da9aa5f_27884cuda3std3__419piecewise_constructE,(_ZN39_INTERNAL_b19470ca_4_k_cu_0da9aa5f_27884cuda3std3__45__cpo4cendE - _ZN39_INTERNAL_b19470ca_4_k_cu_0da9aa5f_27884cuda3std3__419piecewise_constructE)
_ZN39_INTERNAL_b19470ca_4_k_cu_0da9aa5f_27884cuda3std3__419piecewise_constructE:
	.zero		1
	.type		_ZN39_INTERNAL_b19470ca_4_k_cu_0da9aa5f_27884cuda3std3__45__cpo4cendE,@object
	.size		_ZN39_INTERNAL_b19470ca_4_k_cu_0da9aa5f_27884cuda3std3__45__cpo4cendE,(_ZN39_INTERNAL_b19470ca_4_k_cu_0da9aa5f_27884cuda3std6ranges3__45__cpo4swapE - _ZN39_INTERNAL_b19470ca_4_k_cu_0da9aa5f_27884cuda3std3__45__cpo4cendE)
_ZN39_INTERNAL_b19470ca_4_k_cu_0da9aa5f_27884cuda3std3__45__cpo4cendE:
	.zero		1
	.type		_ZN39_INTERNAL_b19470ca_4_k_cu_0da9aa5f_27884cuda3std6ranges3__45__cpo4swapE,@object
	.size		_ZN39_INTERNAL_b19470ca_4_k_cu_0da9aa5f_27884cuda3std6ranges3__45__cpo4swapE,(.L_7 - _ZN39_INTERNAL_b19470ca_4_k_cu_0da9aa5f_27884cuda3std6ranges3__45__cpo4swapE)
_ZN39_INTERNAL_b19470ca_4_k_cu_0da9aa5f_27884cuda3std6ranges3__45__cpo4swapE:
	.zero		1
.L_7:


//--------------------- .nv.constant0._ZN7cutlass13device_kernelINS_4gemm6kernel13GemmUniversalIN4cute5tupleIJiiiiEEENS1_10collective13CollectiveMmaINS1_40MainloopSm90TmaGmmaWarpSpecializedSparseILi12ENS5_IJNS4_1CILi1EEESB_SB_EEENS1_32KernelTmaWarpSpecializedPingpongEEENS5_IJNSA_ILi64EEENSA_ILi256EEESF_EEEaNS5_IJNS4_6LayoutINS5_IJiNS5_IJNSA_ILi2EEEiEEEiEEENS5_IJlNS5_IJSB_SJ_EEElEEEEENSI_INS5_IJNS5_IJSF_iEEESP_iEEENS5_IJNS5_IJSF_NSA_ILi4096EEEEEENS5_IJSB_lEEElEEEEEEEEaNS5_IJlSB_lEEENS4_8TiledMMAINS4_8MMA_AtomIJNS4_4SM904GMMA6SPARSE28GMMA_64x256x64_S32S8S8_SS_TNILNS11_9SparseSelE0EEEEEENSI_ISC_NS5_IJNSA_ILi0EEES17_S17_EEEEENS5_IJNS4_10UnderscoreES1A_S1A_EEEEENS4_13SM90_TMA_LOADENS4_14ComposedLayoutINS4_7SwizzleILi1ELi4ELi3EEENS4_25smem_sparse_ptr_flag_bitsILi2ELi8EEENSI_INS5_IJNS5_IJSB_NSA_ILi8EEEEEENS5_IJSJ_NSA_ILi32EEEEEEEEENS5_IJNS5_IJS17_SF_EEESM_EEEEEEEvNS4_8identityES1D_NS1E_INS1F_ILi2ELi4ELi3EEENS4_18smem_ptr_flag_bitsILi8EEENSI_INS5_IJS1J_SF_EEENS5_IJSF_SB_EEEEEEEvS1S_EENS_8epilogue10collective6detail29Sm90TmaWarpSpecializedAdapterINS22_15DefaultEpilogueIiNS5_IJSB_llEEES26_NS21_6thread17LinearCombinationIiLi1EiiLNS27_9ScaleType4KindE0ELNS_15FloatRoundStyleE2EiEENS1_15EpilogueDefaultEEEEEvvEEEEvNT_6ParamsE --------------------------
	.section	.nv.constant0._ZN7cutlass13device_kernelINS_4gemm6kernel13GemmUniversalIN4cute5tupleIJiiiiEEENS1_10collective13CollectiveMmaINS1_40MainloopSm90TmaGmmaWarpSpecializedSparseILi12ENS5_IJNS4_1CILi1EEESB_SB_EEENS1_32KernelTmaWarpSpecializedPingpongEEENS5_IJNSA_ILi64EEENSA_ILi256EEESF_EEEaNS5_IJNS4_6LayoutINS5_IJiNS5_IJNSA_ILi2EEEiEEEiEEENS5_IJlNS5_IJSB_SJ_EEElEEEEENSI_INS5_IJNS5_IJSF_iEEESP_iEEENS5_IJNS5_IJSF_NSA_ILi4096EEEEEENS5_IJSB_lEEElEEEEEEEEaNS5_IJlSB_lEEENS4_8TiledMMAINS4_8MMA_AtomIJNS4_4SM904GMMA6SPARSE28GMMA_64x256x64_S32S8S8_SS_TNILNS11_9SparseSelE0EEEEEENSI_ISC_NS5_IJNSA_ILi0EEES17_S17_EEEEENS5_IJNS4_10UnderscoreES1A_S1A_EEEEENS4_13SM90_TMA_LOADENS4_14ComposedLayoutINS4_7SwizzleILi1ELi4ELi3EEENS4_25smem_sparse_ptr_flag_bitsILi2ELi8EEENSI_INS5_IJNS5_IJSB_NSA_ILi8EEEEEENS5_IJSJ_NSA_ILi32EEEEEEEEENS5_IJNS5_IJS17_SF_EEESM_EEEEEEEvNS4_8identityES1D_NS1E_INS1F_ILi2ELi4ELi3EEENS4_18smem_ptr_flag_bitsILi8EEENSI_INS5_IJS1J_SF_EEENS5_IJSF_SB_EEEEEEEvS1S_EENS_8epilogue10collective6detail29Sm90TmaWarpSpecializedAdapterINS22_15DefaultEpilogueIiNS5_IJSB_llEEES26_NS21_6thread17LinearCombinationIiLi1EiiLNS27_9ScaleType4KindE0ELNS_15FloatRoundStyleE2EiEENS1_15EpilogueDefaultEEEEEvvEEEEvNT_6ParamsE,"a",@progbits
	.sectionflags	@""
	.align	4
.nv.constant0._ZN7cutlass13device_kernelINS_4gemm6kernel13GemmUniversalIN4cute5tupleIJiiiiEEENS1_10collective13CollectiveMmaINS1_40MainloopSm90TmaGmmaWarpSpecializedSparseILi12ENS5_IJNS4_1CILi1EEESB_SB_EEENS1_32KernelTmaWarpSpecializedPingpongEEENS5_IJNSA_ILi64EEENSA_ILi256EEESF_EEEaNS5_IJNS4_6LayoutINS5_IJiNS5_IJNSA_ILi2EEEiEEEiEEENS5_IJlNS5_IJSB_SJ_EEElEEEEENSI_INS5_IJNS5_IJSF_iEEESP_iEEENS5_IJNS5_IJSF_NSA_ILi4096EEEEEENS5_IJSB_lEEElEEEEEEEEaNS5_IJlSB_lEEENS4_8TiledMMAINS4_8MMA_AtomIJNS4_4SM904GMMA6SPARSE28GMMA_64x256x64_S32S8S8_SS_TNILNS11_9SparseSelE0EEEEEENSI_ISC_NS5_IJNSA_ILi0EEES17_S17_EEEEENS5_IJNS4_10UnderscoreES1A_S1A_EEEEENS4_13SM90_TMA_LOADENS4_14ComposedLayoutINS4_7SwizzleILi1ELi4ELi3EEENS4_25smem_sparse_ptr_flag_bitsILi2ELi8EEENSI_INS5_IJNS5_IJSB_NSA_ILi8EEEEEENS5_IJSJ_NSA_ILi32EEEEEEEEENS5_IJNS5_IJS17_SF_EEESM_EEEEEEEvNS4_8identityES1D_NS1E_INS1F_ILi2ELi4ELi3EEENS4_18smem_ptr_flag_bitsILi8EEENSI_INS5_IJS1J_SF_EEENS5_IJSF_SB_EEEEEEEvS1S_EENS_8epilogue10collective6detail29Sm90TmaWarpSpecializedAdapterINS22_15DefaultEpilogueIiNS5_IJSB_llEEES26_NS21_6thread17LinearCombinationIiLi1EiiLNS27_9ScaleType4KindE0ELNS_15FloatRoundStyleE2EiEENS1_15EpilogueDefaultEEEEEvvEEEEvNT_6ParamsE:
	.zero		1920


//--------------------- SYMBOLS --------------------------

	.type		.nv.reservedSmem.offset0,@object
	.size		.nv.reservedSmem.offset0,0x4
